// auto-generated by cutlass_sweep.gemm — config: {"arch": "sm_100", "cluster_m": 1, "cluster_n": 1, "dtype": "e5m2", "dtype_b": "e5m2", "layout": "nt", "stages": 5, "tile_k": 64, "tile_m": 128, "tile_n": 128}
#include "cutlass/cutlass.h"
#include "cutlass/gemm/collective/collective_builder.hpp"
#include "cutlass/gemm/device/gemm_universal_adapter.h"
#include "cutlass/gemm/kernel/gemm_universal.hpp"
#include "cutlass/epilogue/collective/collective_builder.hpp"

using ElemA = cutlass::float_e5m2_t;
using ElemB = cutlass::float_e5m2_t;
using ElemCD = cutlass::float_e5m2_t;
using Acc  = float;
using TileShape    = cute::Shape<cute::_128, cute::_128, cute::_64>;
using ClusterShape = cute::Shape<cute::_1, cute::_1, cute::_1>;

using CollectiveEpilogue = typename cutlass::epilogue::collective::CollectiveBuilder<
    cutlass::arch::Sm100, cutlass::arch::OpClassTensorOp,
    TileShape, ClusterShape,
    cutlass::epilogue::collective::EpilogueTileAuto,
    Acc, Acc,
    ElemCD, cutlass::layout::RowMajor, 128 / cutlass::sizeof_bits<ElemCD>::value,
    ElemCD, cutlass::layout::RowMajor, 128 / cutlass::sizeof_bits<ElemCD>::value,
    cutlass::epilogue::collective::EpilogueScheduleAuto
  >::CollectiveOp;

using CollectiveMainloop = typename cutlass::gemm::collective::CollectiveBuilder<
    cutlass::arch::Sm100, cutlass::arch::OpClassTensorOp,
    ElemA, cutlass::layout::RowMajor, 128 / cutlass::sizeof_bits<ElemA>::value,
    ElemB, cutlass::layout::ColumnMajor, 128 / cutlass::sizeof_bits<ElemB>::value,
    Acc,
    TileShape, ClusterShape,
    cutlass::gemm::collective::StageCount<5>,
    cutlass::gemm::collective::KernelScheduleAuto
  >::CollectiveOp;

using GemmKernel = cutlass::gemm::kernel::GemmUniversal<
    cute::Shape<int,int,int,int>,
    CollectiveMainloop,
    CollectiveEpilogue
>;
using Gemm = cutlass::gemm::device::GemmUniversalAdapter<GemmKernel>;

// Force the device kernel symbol into the cubin without needing a host main.
auto* _anchor = &cutlass::device_kernel<GemmKernel>;


// ===== COMPILED SASS (sm_100a) =====

	.target	sm_100a

	.elftype	@"ET_EXEC"


//--------------------- .note.nv.tkinfo           --------------------------
	.section	.note.nv.tkinfo,"",@"SHT_NOTE"
	.sectionflags	@"SHF_NOTE_NV_TKINFO"
	.tkinfo
        /*0018*/ 	.word	0x00000002
        /*0030*/ 	.string	""
        /*0030*/ 	.string	"ptxas"
        /*0030*/ 	.string	"Cuda compilation tools, release 13.0, V13.0.88"
        /*0030*/ 	.string	"Build cuda_13.0.r13.0/compiler.36424714_0"
        /*0030*/ 	.string	"-arch sm_100a -m 64 "



//--------------------- .note.nv.cuinfo           --------------------------
	.section	.note.nv.cuinfo,"",@"SHT_NOTE"
	.sectionflags	@"SHF_NOTE_NV_CUINFO"
        /*0018*/ 	.short	0x0002
        /*001a*/ 	.short	0x0064
        /*001c*/ 	.short	0x0082
	.zero		2


//--------------------- .nv.info                  --------------------------
	.section	.nv.info,"",@"SHT_CUDA_INFO"
	.align	4


	//----- nvinfo : EIATTR_REGCOUNT
	.align		4
        /*0000*/ 	.byte	0x04, 0x2f
        /*0002*/ 	.short	(.L_19 - .L_18)
	.align		4
.L_18:
        /*0004*/ 	.word	index@(_ZN7cutlass13device_kernelINS_4gemm6kernel13GemmUniversalIN4cute5tupleIJiiiiEEENS1_10collective13CollectiveMmaINS1_35MainloopSm100TmaUmmaWarpSpecializedILi5ELi2ELi4ENS5_IJNS4_1CILi1EEESB_SB_EEEEENS5_IJNSA_ILi128EEESE_NSA_ILi64EEEEEENS_12float_e5m2_tENS5_IJlSB_lEEESH_SI_NS4_8TiledMMAINS4_8MMA_AtomIJNS4_10MMA_TraitsINS4_19SM100_MMA_F8F6F4_SSEJSH_SH_fSE_SE_NS4_17integral_constantINS4_4UMMA5MajorELSP_0EEESQ_NSN_INSO_7ScaleInELSR_0EEESS_EEEEEENS4_6LayoutISC_NS5_IJNSA_ILi0EEESW_SW_EEEEENS5_IJNS4_10UnderscoreESZ_SZ_EEEEENS4_13SM90_TMA_LOADENS4_14ComposedLayoutINS4_7SwizzleILi2ELi4ELi3EEENS4_18smem_ptr_flag_bitsILi8EEENSV_INS5_IJNSA_ILi8EEESF_EEENS5_IJSF_SB_EEEEEEEvNS4_8identityES12_S1C_vS1D_EENS_8epilogue10collective18CollectiveEpilogueINS1F_23Sm100TmaWarpSpecializedILi2ELi2ELi64ELb0ELb0EEEJSG_NS5_IJNSV_ISE_SB_EENSV_ISF_SB_EEEEESH_SI_SH_SI_NS1F_6fusion15FusionCallbacksIS1J_NS1N_17LinearCombinationISH_fSH_fLNS_15FloatRoundStyleE2EEESG_S1M_JEEENS4_5SM1004TMEM4LOAD26SM100_TMEM_LOAD_32dp32b64xES12_S1C_NS4_39AutoVectorizingCopyWithAssumedAlignmentILi128EEENS4_14SM90_TMA_STOREES1C_S1Y_S1Y_EEEvvEEEEvNT_6ParamsE)
        /*0008*/ 	.word	0x000000e0


	//----- nvinfo : EIATTR_FRAME_SIZE
	.align		4
.L_19:
        /*000c*/ 	.byte	0x04, 0x11
        /*000e*/ 	.short	(.L_21 - .L_20)
	.align		4
.L_20:
        /*0010*/ 	.word	index@($__internal_2_$__cuda_sm10x_tcgen05_guardrail_trap_unallocated_columns_being_dealloced)
        /*0014*/ 	.word	0x00000000


	//----- nvinfo : EIATTR_FRAME_SIZE
	.align		4
.L_21:
        /*0018*/ 	.byte	0x04, 0x11
        /*001a*/ 	.short	(.L_23 - .L_22)
	.align		4
.L_22:
        /*001c*/ 	.word	index@($__internal_1_$__cuda_sm10x_tcgen05_guardrail_trap_phase_invalid_during_alloc)
        /*0020*/ 	.word	0x00000000


	//----- nvinfo : EIATTR_FRAME_SIZE
	.align		4
.L_23:
        /*0024*/ 	.byte	0x04, 0x11
        /*0026*/ 	.short	(.L_25 - .L_24)
	.align		4
.L_24:
        /*0028*/ 	.word	index@($__internal_0_$__cuda_sm10x_tcgen05_guardrail_trap_col_being_dealloced_not_returned_by_alloc)
        /*002c*/ 	.word	0x00000000


	//----- nvinfo : EIATTR_FRAME_SIZE
	.align		4
.L_25:
        /*0030*/ 	.byte	0x04, 0x11
        /*0032*/ 	.short	(.L_27 - .L_26)
	.align		4
.L_26:
        /*0034*/ 	.word	index@(_ZN7cutlass13device_kernelINS_4gemm6kernel13GemmUniversalIN4cute5tupleIJiiiiEEENS1_10collective13CollectiveMmaINS1_35MainloopSm100TmaUmmaWarpSpecializedILi5ELi2ELi4ENS5_IJNS4_1CILi1EEESB_SB_EEEEENS5_IJNSA_ILi128EEESE_NSA_ILi64EEEEEENS_12float_e5m2_tENS5_IJlSB_lEEESH_SI_NS4_8TiledMMAINS4_8MMA_AtomIJNS4_10MMA_TraitsINS4_19SM100_MMA_F8F6F4_SSEJSH_SH_fSE_SE_NS4_17integral_constantINS4_4UMMA5MajorELSP_0EEESQ_NSN_INSO_7ScaleInELSR_0EEESS_EEEEEENS4_6LayoutISC_NS5_IJNSA_ILi0EEESW_SW_EEEEENS5_IJNS4_10UnderscoreESZ_SZ_EEEEENS4_13SM90_TMA_LOADENS4_14ComposedLayoutINS4_7SwizzleILi2ELi4ELi3EEENS4_18smem_ptr_flag_bitsILi8EEENSV_INS5_IJNSA_ILi8EEESF_EEENS5_IJSF_SB_EEEEEEEvNS4_8identityES12_S1C_vS1D_EENS_8epilogue10collective18CollectiveEpilogueINS1F_23Sm100TmaWarpSpecializedILi2ELi2ELi64ELb0ELb0EEEJSG_NS5_IJNSV_ISE_SB_EENSV_ISF_SB_EEEEESH_SI_SH_SI_NS1F_6fusion15FusionCallbacksIS1J_NS1N_17LinearCombinationISH_fSH_fLNS_15FloatRoundStyleE2EEESG_S1M_JEEENS4_5SM1004TMEM4LOAD26SM100_TMEM_LOAD_32dp32b64xES12_S1C_NS4_39AutoVectorizingCopyWithAssumedAlignmentILi128EEENS4_14SM90_TMA_STOREES1C_S1Y_S1Y_EEEvvEEEEvNT_6ParamsE)
        /*0038*/ 	.word	0x00000000


	//----- nvinfo : EIATTR_MIN_STACK_SIZE
	.align		4
.L_27:
        /*003c*/ 	.byte	0x04, 0x12
        /*003e*/ 	.short	(.L_29 - .L_28)
	.align		4
.L_28:
        /*0040*/ 	.word	index@(_ZN7cutlass13device_kernelINS_4gemm6kernel13GemmUniversalIN4cute5tupleIJiiiiEEENS1_10collective13CollectiveMmaINS1_35MainloopSm100TmaUmmaWarpSpecializedILi5ELi2ELi4ENS5_IJNS4_1CILi1EEESB_SB_EEEEENS5_IJNSA_ILi128EEESE_NSA_ILi64EEEEEENS_12float_e5m2_tENS5_IJlSB_lEEESH_SI_NS4_8TiledMMAINS4_8MMA_AtomIJNS4_10MMA_TraitsINS4_19SM100_MMA_F8F6F4_SSEJSH_SH_fSE_SE_NS4_17integral_constantINS4_4UMMA5MajorELSP_0EEESQ_NSN_INSO_7ScaleInELSR_0EEESS_EEEEEENS4_6LayoutISC_NS5_IJNSA_ILi0EEESW_SW_EEEEENS5_IJNS4_10UnderscoreESZ_SZ_EEEEENS4_13SM90_TMA_LOADENS4_14ComposedLayoutINS4_7SwizzleILi2ELi4ELi3EEENS4_18smem_ptr_flag_bitsILi8EEENSV_INS5_IJNSA_ILi8EEESF_EEENS5_IJSF_SB_EEEEEEEvNS4_8identityES12_S1C_vS1D_EENS_8epilogue10collective18CollectiveEpilogueINS1F_23Sm100TmaWarpSpecializedILi2ELi2ELi64ELb0ELb0EEEJSG_NS5_IJNSV_ISE_SB_EENSV_ISF_SB_EEEEESH_SI_SH_SI_NS1F_6fusion15FusionCallbacksIS1J_NS1N_17LinearCombinationISH_fSH_fLNS_15FloatRoundStyleE2EEESG_S1M_JEEENS4_5SM1004TMEM4LOAD26SM100_TMEM_LOAD_32dp32b64xES12_S1C_NS4_39AutoVectorizingCopyWithAssumedAlignmentILi128EEENS4_14SM90_TMA_STOREES1C_S1Y_S1Y_EEEvvEEEEvNT_6ParamsE)
        /*0044*/ 	.word	0x00000000
.L_29:


//--------------------- .nv.compat                --------------------------
	.section	.nv.compat,"",@"SHT_CUDA_COMPAT_INFO"
	.align	4
        /*0000*/ 	.byte	0x02, 0x09, 0x01, 0x00, 0x02, 0x02, 0x02, 0x00, 0x02, 0x05, 0x05, 0x00, 0x03, 0x07, 0x01, 0x01
        /*0010*/ 	.byte	0x02, 0x03, 0x01, 0x00, 0x02, 0x06, 0x01, 0x00, 0x04, 0x0b, 0x08, 0x00, 0x09, 0x00, 0x00, 0x00
        /*0020*/ 	.byte	0x00, 0x00, 0x00, 0x00


//--------------------- .nv.info._ZN7cutlass13device_kernelINS_4gemm6kernel13GemmUniversalIN4cute5tupleIJiiiiEEENS1_10collective13CollectiveMmaINS1_35MainloopSm100TmaUmmaWarpSpecializedILi5ELi2ELi4ENS5_IJNS4_1CILi1EEESB_SB_EEEEENS5_IJNSA_ILi128EEESE_NSA_ILi64EEEEEENS_12float_e5m2_tENS5_IJlSB_lEEESH_SI_NS4_8TiledMMAINS4_8MMA_AtomIJNS4_10MMA_TraitsINS4_19SM100_MMA_F8F6F4_SSEJSH_SH_fSE_SE_NS4_17integral_constantINS4_4UMMA5MajorELSP_0EEESQ_NSN_INSO_7ScaleInELSR_0EEESS_EEEEEENS4_6LayoutISC_NS5_IJNSA_ILi0EEESW_SW_EEEEENS5_IJNS4_10UnderscoreESZ_SZ_EEEEENS4_13SM90_TMA_LOADENS4_14ComposedLayoutINS4_7SwizzleILi2ELi4ELi3EEENS4_18smem_ptr_flag_bitsILi8EEENSV_INS5_IJNSA_ILi8EEESF_EEENS5_IJSF_SB_EEEEEEEvNS4_8identityES12_S1C_vS1D_EENS_8epilogue10collective18CollectiveEpilogueINS1F_23Sm100TmaWarpSpecializedILi2ELi2ELi64ELb0ELb0EEEJSG_NS5_IJNSV_ISE_SB_EENSV_ISF_SB_EEEEESH_SI_SH_SI_NS1F_6fusion15FusionCallbacksIS1J_NS1N_17LinearCombinationISH_fSH_fLNS_15FloatRoundStyleE2EEESG_S1M_JEEENS4_5SM1004TMEM4LOAD26SM100_TMEM_LOAD_32dp32b64xES12_S1C_NS4_39AutoVectorizingCopyWithAssumedAlignmentILi128EEENS4_14SM90_TMA_STOREES1C_S1Y_S1Y_EEEvvEEEEvNT_6ParamsE --------------------------
	.section	.nv.info._ZN7cutlass13device_kernelINS_4gemm6kernel13GemmUniversalIN4cute5tupleIJiiiiEEENS1_10collective13CollectiveMmaINS1_35MainloopSm100TmaUmmaWarpSpecializedILi5ELi2ELi4ENS5_IJNS4_1CILi1EEESB_SB_EEEEENS5_IJNSA_ILi128EEESE_NSA_ILi64EEEEEENS_12float_e5m2_tENS5_IJlSB_lEEESH_SI_NS4_8TiledMMAINS4_8MMA_AtomIJNS4_10MMA_TraitsINS4_19SM100_MMA_F8F6F4_SSEJSH_SH_fSE_SE_NS4_17integral_constantINS4_4UMMA5MajorELSP_0EEESQ_NSN_INSO_7ScaleInELSR_0EEESS_EEEEEENS4_6LayoutISC_NS5_IJNSA_ILi0EEESW_SW_EEEEENS5_IJNS4_10UnderscoreESZ_SZ_EEEEENS4_13SM90_TMA_LOADENS4_14ComposedLayoutINS4_7SwizzleILi2ELi4ELi3EEENS4_18smem_ptr_flag_bitsILi8EEENSV_INS5_IJNSA_ILi8EEESF_EEENS5_IJSF_SB_EEEEEEEvNS4_8identityES12_S1C_vS1D_EENS_8epilogue10collective18CollectiveEpilogueINS1F_23Sm100TmaWarpSpecializedILi2ELi2ELi64ELb0ELb0EEEJSG_NS5_IJNSV_ISE_SB_EENSV_ISF_SB_EEEEESH_SI_SH_SI_NS1F_6fusion15FusionCallbacksIS1J_NS1N_17LinearCombinationISH_fSH_fLNS_15FloatRoundStyleE2EEESG_S1M_JEEENS4_5SM1004TMEM4LOAD26SM100_TMEM_LOAD_32dp32b64xES12_S1C_NS4_39AutoVectorizingCopyWithAssumedAlignmentILi128EEENS4_14SM90_TMA_STOREES1C_S1Y_S1Y_EEEvvEEEEvNT_6ParamsE,"",@"SHT_CUDA_INFO"
	.sectionflags	@""
	.align	4


	//----- nvinfo : EIATTR_CUDA_API_VERSION
	.align		4
        /*0000*/ 	.byte	0x04, 0x37
        /*0002*/ 	.short	(.L_31 - .L_30)
.L_30:
        /*0004*/ 	.word	0x00000082


	//----- nvinfo : EIATTR_KPARAM_INFO
	.align		4
.L_31:
        /*0008*/ 	.byte	0x04, 0x17
        /*000a*/ 	.short	(.L_33 - .L_32)
.L_32:
        /*000c*/ 	.word	0x00000000
        /*0010*/ 	.short	0x0000
        /*0012*/ 	.short	0x0000
        /*0014*/ 	.byte	0x00, 0xf0, 0x01, 0x20


	//----- nvinfo : EIATTR_AT_ENTRY_FRAGMENTS
	.align		4
.L_33:
        /*0018*/ 	.byte	0x04, 0x4f
        /*001a*/ 	.short	(.L_35 - .L_34)


	//   ....[0]....
.L_34:
        /*001c*/ 	.word	0x00000006


	//----- nvinfo : EIATTR_RESERVED_SMEM_USED
	.align		4
.L_35:
        /*0020*/ 	.byte	0x01, 0x41
	.zero		2


	//----- nvinfo : EIATTR_SPARSE_MMA_MASK
	.align		4
        /*0024*/ 	.byte	0x03, 0x50
        /*0026*/ 	.short	0x0000


	//----- nvinfo : EIATTR_TCGEN05_1CTA_USED
	.align		4
        /*0028*/ 	.byte	0x01, 0x51
	.zero		2


	//----- nvinfo : EIATTR_MAXREG_COUNT
	.align		4
        /*002c*/ 	.byte	0x03, 0x1b
        /*002e*/ 	.short	0x00ff


	//----- nvinfo : EIATTR_NUM_BARRIERS
	.align		4
        /*0030*/ 	.byte	0x02, 0x4c
        /*0032*/ 	.byte	0x07
	.zero		1


	//----- nvinfo : EIATTR_EXTERNS
	.align		4
        /*0034*/ 	.byte	0x04, 0x0f
        /*0036*/ 	.short	(.L_37 - .L_36)


	//   ....[0]....
	.align		4
.L_36:
        /*0038*/ 	.word	index@(__assertfail)


	//----- nvinfo : EIATTR_MERCURY_ISA_VERSION
	.align		4
.L_37:
        /*003c*/ 	.byte	0x03, 0x5f
        /*003e*/ 	.short	0x0101


	//----- nvinfo : EIATTR_INT_WARP_WIDE_INSTR_OFFSETS
	.align		4
        /*0040*/ 	.byte	0x04, 0x31
        /*0042*/ 	.short	(.L_39 - .L_38)


	//   ....[0]....
.L_38:
        /*0044*/ 	.word	0x00001da0


	//   ....[1]....
        /*0048*/ 	.word	0x000037a0


	//   ....[2]....
        /*004c*/ 	.word	0x000037c0


	//   ....[3]....
        /*0050*/ 	.word	0x000037f0


	//   ....[4]....
        /*0054*/ 	.word	0x00004120


	//   ....[5]....
        /*0058*/ 	.word	0x00004190


	//   ....[6]....
        /*005c*/ 	.word	0x00004370


	//   ....[7]....
        /*0060*/ 	.word	0x000044d0


	//----- nvinfo : EIATTR_COOP_GROUP_MASK_REGIDS
	.align		4
.L_39:
        /*0064*/ 	.byte	0x04, 0x29
        /*0066*/ 	.short	(.L_41 - .L_40)


	//   ....[0]....
.L_40:
        /*0068*/ 	.word	0xffffffff


	//   ....[1]....
        /*006c*/ 	.word	0xffffffff


	//   ....[2]....
        /*0070*/ 	.word	0xffffffff


	//   ....[3]....
        /*0074*/ 	.word	0xffffffff


	//   ....[4]....
        /*0078*/ 	.word	0xffffffff


	//   ....[5]....
        /*007c*/ 	.word	0xffffffff


	//   ....[6]....
        /*0080*/ 	.word	0xffffffff


	//   ....[7]....
        /*0084*/ 	.word	0xffffffff


	//   ....[8]....
        /*0088*/ 	.word	0xffffffff


	//   ....[9]....
        /*008c*/ 	.word	0xffffffff


	//   ....[10]....
        /*0090*/ 	.word	0xffffffff


	//   ....[11]....
        /*0094*/ 	.word	0xffffffff


	//   ....[12]....
        /*0098*/ 	.word	0xffffffff


	//----- nvinfo : EIATTR_COOP_GROUP_INSTR_OFFSETS
	.align		4
.L_41:
        /*009c*/ 	.byte	0x04, 0x28
        /*009e*/ 	.short	(.L_43 - .L_42)


	//   ....[0]....
.L_42:
        /*00a0*/ 	.word	0x00000090


	//   ....[1]....
        /*00a4*/ 	.word	0x000004d0


	//   ....[2]....
        /*00a8*/ 	.word	0x00000660


	//   ....[3]....
        /*00ac*/ 	.word	0x000007c0


	//   ....[4]....
        /*00b0*/ 	.word	0x000008c0


	//   ....[5]....
        /*00b4*/ 	.word	0x00000a30


	//   ....[6]....
        /*00b8*/ 	.word	0x00000bd0


	//   ....[7]....
        /*00bc*/ 	.word	0x00001c80


	//   ....[8]....
        /*00c0*/ 	.word	0x00002af0


	//   ....[9]....
        /*00c4*/ 	.word	0x00002d00


	//   ....[10]....
        /*00c8*/ 	.word	0x00002d30


	//   ....[11]....
        /*00cc*/ 	.word	0x00003680


	//   ....[12]....
        /*00d0*/ 	.word	0x000038b0


	//----- nvinfo : EIATTR_VRC_CTA_INIT_COUNT
	.align		4
.L_43:
        /*00d4*/ 	.byte	0x02, 0x4a
        /*00d6*/ 	.byte	0x80
	.zero		1


	//----- nvinfo : EIATTR_SYSCALL_OFFSETS
	.align		4
        /*00d8*/ 	.byte	0x04, 0x46
        /*00da*/ 	.short	(.L_45 - .L_44)


	//   ....[0]....
.L_44:
        /*00dc*/ 	.word	0x00004f00


	//   ....[1]....
        /*00e0*/ 	.word	0x00005040


	//   ....[2]....
        /*00e4*/ 	.word	0x000058a0


	//   ....[3]....
        /*00e8*/ 	.word	0x00006eb0


	//----- nvinfo : EIATTR_MBARRIER_INSTR_OFFSETS
	.align		4
.L_45:
        /*00ec*/ 	.byte	0x04, 0x39
        /*00ee*/ 	.short	(.L_47 - .L_46)


	//   ....[0]....
.L_46:
        /*00f0*/ 	.word	0x000005b0
        /*00f4*/ 	.word	0x000000ff
        /*00f8*/ 	.word	0x00000000
        /*00fc*/ 	.short	0x0100
        /*00fe*/ 	.byte	0x05
	.zero		1


	//   ....[1]....
        /*0100*/ 	.word	0x000005c0
        /*0104*/ 	.word	0x000000ff
        /*0108*/ 	.word	0x00000028
        /*010c*/ 	.short	0x0100
        /*010e*/ 	.byte	0x05
	.zero		1


	//   ....[2]....
        /*0110*/ 	.word	0x000005d0
        /*0114*/ 	.word	0x000000ff
        /*0118*/ 	.word	0x00000008
        /*011c*/ 	.short	0x0100
        /*011e*/ 	.byte	0x05
	.zero		1


	//   ....[3]....
        /*0120*/ 	.word	0x000005e0
        /*0124*/ 	.word	0x000000ff
        /*0128*/ 	.word	0x00000030
        /*012c*/ 	.short	0x0100
        /*012e*/ 	.byte	0x05
	.zero		1


	//   ....[4]....
        /*0130*/ 	.word	0x000005f0
        /*0134*/ 	.word	0x000000ff
        /*0138*/ 	.word	0x00000010
        /*013c*/ 	.short	0x0100
        /*013e*/ 	.byte	0x05
	.zero		1


	//   ....[5]....
        /*0140*/ 	.word	0x00000600
        /*0144*/ 	.word	0x000000ff
        /*0148*/ 	.word	0x00000038
        /*014c*/ 	.short	0x0100
        /*014e*/ 	.byte	0x05
	.zero		1


	//   ....[6]....
        /*0150*/ 	.word	0x00000610
        /*0154*/ 	.word	0x000000ff
        /*0158*/ 	.word	0x00000018
        /*015c*/ 	.short	0x0100
        /*015e*/ 	.byte	0x05
	.zero		1


	//   ....[7]....
        /*0160*/ 	.word	0x00000620
        /*0164*/ 	.word	0x000000ff
        /*0168*/ 	.word	0x00000040
        /*016c*/ 	.short	0x0100
        /*016e*/ 	.byte	0x05
	.zero		1


	//   ....[8]....
        /*0170*/ 	.word	0x00000630
        /*0174*/ 	.word	0x000000ff
        /*0178*/ 	.word	0x00000020
        /*017c*/ 	.short	0x0100
        /*017e*/ 	.byte	0x05
	.zero		1


	//   ....[9]....
        /*0180*/ 	.word	0x00000640
        /*0184*/ 	.word	0x000000ff
        /*0188*/ 	.word	0x00000048
        /*018c*/ 	.short	0x0100
        /*018e*/ 	.byte	0x05
	.zero		1


	//   ....[10]....
        /*0190*/ 	.word	0x00000770
        /*0194*/ 	.word	0x000000ff
        /*0198*/ 	.word	0x00000050
        /*019c*/ 	.short	0x0100
        /*019e*/ 	.byte	0x07
	.zero		1


	//   ....[11]....
        /*01a0*/ 	.word	0x00000780
        /*01a4*/ 	.word	0x000000ff
        /*01a8*/ 	.word	0x00000060
        /*01ac*/ 	.short	0x0100
        /*01ae*/ 	.byte	0x07
	.zero		1


	//   ....[12]....
        /*01b0*/ 	.word	0x00000790
        /*01b4*/ 	.word	0x000000ff
        /*01b8*/ 	.word	0x00000058
        /*01bc*/ 	.short	0x0100
        /*01be*/ 	.byte	0x07
	.zero		1


	//   ....[13]....
        /*01c0*/ 	.word	0x000007a0
        /*01c4*/ 	.word	0x000000ff
        /*01c8*/ 	.word	0x00000068
        /*01cc*/ 	.short	0x0100
        /*01ce*/ 	.byte	0x07
	.zero		1


	//   ....[14]....
        /*01d0*/ 	.word	0x00000890
        /*01d4*/ 	.word	0x000000ff
        /*01d8*/ 	.word	0x00000070
        /*01dc*/ 	.short	0x0100
        /*01de*/ 	.byte	0x05
	.zero		1


	//   ....[15]....
        /*01e0*/ 	.word	0x000008a0
        /*01e4*/ 	.word	0x000000ff
        /*01e8*/ 	.word	0x00000078
        /*01ec*/ 	.short	0x0100
        /*01ee*/ 	.byte	0x05
	.zero		1


	//   ....[16]....
        /*01f0*/ 	.word	0x000009e0
        /*01f4*/ 	.word	0x000000ff
        /*01f8*/ 	.word	0x00000080
        /*01fc*/ 	.short	0x0100
        /*01fe*/ 	.byte	0x05
	.zero		1


	//   ....[17]....
        /*0200*/ 	.word	0x000009f0
        /*0204*/ 	.word	0x000000ff
        /*0208*/ 	.word	0x00000090
        /*020c*/ 	.short	0x0100
        /*020e*/ 	.byte	0x05
	.zero		1


	//   ....[18]....
        /*0210*/ 	.word	0x00000a00
        /*0214*/ 	.word	0x000000ff
        /*0218*/ 	.word	0x00000088
        /*021c*/ 	.short	0x0100
        /*021e*/ 	.byte	0x05
	.zero		1


	//   ....[19]....
        /*0220*/ 	.word	0x00000a10
        /*0224*/ 	.word	0x000000ff
        /*0228*/ 	.word	0x00000098
        /*022c*/ 	.short	0x0100
        /*022e*/ 	.byte	0x05
	.zero		1


	//   ....[20]....
        /*0230*/ 	.word	0x00000b40
        /*0234*/ 	.word	0x000000ff
        /*0238*/ 	.word	0x000000a0
        /*023c*/ 	.short	0x0100
        /*023e*/ 	.byte	0x07
	.zero		1


	//   ....[21]....
        /*0240*/ 	.word	0x00000b50
        /*0244*/ 	.word	0x000000ff
        /*0248*/ 	.word	0x000000c0
        /*024c*/ 	.short	0x0100
        /*024e*/ 	.byte	0x07
	.zero		1


	//   ....[22]....
        /*0250*/ 	.word	0x00000b60
        /*0254*/ 	.word	0x000000ff
        /*0258*/ 	.word	0x000000a8
        /*025c*/ 	.short	0x0100
        /*025e*/ 	.byte	0x07
	.zero		1


	//   ....[23]....
        /*0260*/ 	.word	0x00000b70
        /*0264*/ 	.word	0x000000ff
        /*0268*/ 	.word	0x000000c8
        /*026c*/ 	.short	0x0100
        /*026e*/ 	.byte	0x07
	.zero		1


	//   ....[24]....
        /*0270*/ 	.word	0x00000b80
        /*0274*/ 	.word	0x000000ff
        /*0278*/ 	.word	0x000000b0
        /*027c*/ 	.short	0x0100
        /*027e*/ 	.byte	0x07
	.zero		1


	//   ....[25]....
        /*0280*/ 	.word	0x00000b90
        /*0284*/ 	.word	0x000000ff
        /*0288*/ 	.word	0x000000d0
        /*028c*/ 	.short	0x0100
        /*028e*/ 	.byte	0x07
	.zero		1


	//   ....[26]....
        /*0290*/ 	.word	0x00000ba0
        /*0294*/ 	.word	0x000000ff
        /*0298*/ 	.word	0x000000b8
        /*029c*/ 	.short	0x0100
        /*029e*/ 	.byte	0x07
	.zero		1


	//   ....[27]....
        /*02a0*/ 	.word	0x00000bb0
        /*02a4*/ 	.word	0x000000ff
        /*02a8*/ 	.word	0x000000d8
        /*02ac*/ 	.short	0x0100
        /*02ae*/ 	.byte	0x07
	.zero		1


	//   ....[28]....
        /*02b0*/ 	.word	0x00000ca0
        /*02b4*/ 	.word	0x000000ff
        /*02b8*/ 	.word	0x000000e0
        /*02bc*/ 	.short	0x0100
        /*02be*/ 	.byte	0x05
	.zero		1


	//   ....[29]....
        /*02c0*/ 	.word	0x00000cb0
        /*02c4*/ 	.word	0x000000ff
        /*02c8*/ 	.word	0x000000f0
        /*02cc*/ 	.short	0x0100
        /*02ce*/ 	.byte	0x05
	.zero		1


	//   ....[30]....
        /*02d0*/ 	.word	0x00000cc0
        /*02d4*/ 	.word	0x000000ff
        /*02d8*/ 	.word	0x000000e8
        /*02dc*/ 	.short	0x0100
        /*02de*/ 	.byte	0x05
	.zero		1


	//   ....[31]....
        /*02e0*/ 	.word	0x00000cd0
        /*02e4*/ 	.word	0x000000ff
        /*02e8*/ 	.word	0x000000f8
        /*02ec*/ 	.short	0x0100
        /*02ee*/ 	.byte	0x05
	.zero		1


	//   ....[32]....
        /*02f0*/ 	.word	0x000015a0
        /*02f4*/ 	.word	0x00000003
        /*02f8*/ 	.word	0x000000f0
        /*02fc*/ 	.short	0x010a
        /*02fe*/ 	.byte	0xff
	.zero		1


	//   ....[33]....
        /*0300*/ 	.word	0x000015d0
        /*0304*/ 	.word	0x00000003
        /*0308*/ 	.word	0x000000e0
        /*030c*/ 	.short	0x0101
        /*030e*/ 	.byte	0xff
	.zero		1


	//   ....[34]....
        /*0310*/ 	.word	0x000016a0
        /*0314*/ 	.word	0x000000ff
        /*0318*/ 	.word	0x00000028
        /*031c*/ 	.short	0x010a
        /*031e*/ 	.byte	0x08
	.zero		1


	//   ....[35]....
        /*0320*/ 	.word	0x00001740
        /*0324*/ 	.word	0x000000ff
        /*0328*/ 	.word	0x00000028
        /*032c*/ 	.short	0x010a
        /*032e*/ 	.byte	0x21
	.zero		1


	//   ....[36]....
        /*0330*/ 	.word	0x000018a0
        /*0334*/ 	.word	0x000000ff
        /*0338*/ 	.word	0x00000028
        /*033c*/ 	.short	0x010a
        /*033e*/ 	.byte	0x08
	.zero		1


	//   ....[37]....
        /*0340*/ 	.word	0x00001990
        /*0344*/ 	.word	0x000000ff
        /*0348*/ 	.word	0x00000078
        /*034c*/ 	.short	0x0101
        /*034e*/ 	.byte	0x04
	.zero		1


	//   ....[38]....
        /*0350*/ 	.word	0x000019b0
        /*0354*/ 	.word	0x000000ff
        /*0358*/ 	.word	0x00000028
        /*035c*/ 	.short	0x010a
        /*035e*/ 	.byte	0x08
	.zero		1


	//   ....[39]....
        /*0360*/ 	.word	0x00001a30
        /*0364*/ 	.word	0x000000ff
        /*0368*/ 	.word	0x00000028
        /*036c*/ 	.short	0x010a
        /*036e*/ 	.byte	0x11
	.zero		1


	//   ....[40]....
        /*0370*/ 	.word	0x00001b90
        /*0374*/ 	.word	0x000000ff
        /*0378*/ 	.word	0x00000028
        /*037c*/ 	.short	0x010a
        /*037e*/ 	.byte	0x08
	.zero		1


	//   ....[41]....
        /*0380*/ 	.word	0x00001cb0
        /*0384*/ 	.word	0x00000002
        /*0388*/ 	.word	0x00000080
        /*038c*/ 	.short	0x010a
        /*038e*/ 	.byte	0xff
	.zero		1


	//   ....[42]....
        /*0390*/ 	.word	0x00001d70
        /*0394*/ 	.word	0x00000002
        /*0398*/ 	.word	0x00000000
        /*039c*/ 	.short	0x0101
        /*039e*/ 	.byte	0xff
	.zero		1


	//   ....[43]....
        /*03a0*/ 	.word	0x000022d0
        /*03a4*/ 	.word	0x000000ff
        /*03a8*/ 	.word	0x00000000
        /*03ac*/ 	.short	0x010a
        /*03ae*/ 	.byte	0x05
	.zero		1


	//   ....[44]....
        /*03b0*/ 	.word	0x00002360
        /*03b4*/ 	.word	0x000000ff
        /*03b8*/ 	.word	0x00000000
        /*03bc*/ 	.short	0x010a
        /*03be*/ 	.byte	0x05
	.zero		1


	//   ....[45]....
        /*03c0*/ 	.word	0x000023f0
        /*03c4*/ 	.word	0x000000ff
        /*03c8*/ 	.word	0x00000000
        /*03cc*/ 	.short	0x010a
        /*03ce*/ 	.byte	0x05
	.zero		1


	//   ....[46]....
        /*03d0*/ 	.word	0x00002480
        /*03d4*/ 	.word	0x000000ff
        /*03d8*/ 	.word	0x00000000
        /*03dc*/ 	.short	0x010a
        /*03de*/ 	.byte	0x05
	.zero		1


	//   ....[47]....
        /*03e0*/ 	.word	0x00002520
        /*03e4*/ 	.word	0x00000000
        /*03e8*/ 	.word	0x00000000
        /*03ec*/ 	.short	0x010a
        /*03ee*/ 	.byte	0xff
	.zero		1


	//   ....[48]....
        /*03f0*/ 	.word	0x00002640
        /*03f4*/ 	.word	0x00000000
        /*03f8*/ 	.word	0x000000e0
        /*03fc*/ 	.short	0x010a
        /*03fe*/ 	.byte	0xff
	.zero		1


	//   ....[49]....
        /*0400*/ 	.word	0x000026a0
        /*0404*/ 	.word	0x00000004
        /*0408*/ 	.word	0x00000000
        /*040c*/ 	.short	0x0101
        /*040e*/ 	.byte	0xff
	.zero		1


	//   ....[50]....
        /*0410*/ 	.word	0x000026c0
        /*0414*/ 	.word	0x000000ff
        /*0418*/ 	.word	0x00000090
        /*041c*/ 	.short	0x010a
        /*041e*/ 	.byte	0x05
	.zero		1


	//   ....[51]....
        /*0420*/ 	.word	0x000027e0
        /*0424*/ 	.word	0x00000000
        /*0428*/ 	.word	0x00000080
        /*042c*/ 	.short	0x010a
        /*042e*/ 	.byte	0xff
	.zero		1


	//   ....[52]....
        /*0430*/ 	.word	0x000028f0
        /*0434*/ 	.word	0x00000000
        /*0438*/ 	.word	0x00000000
        /*043c*/ 	.short	0x0101
        /*043e*/ 	.byte	0xff
	.zero		1


	//   ....[53]....
        /*0440*/ 	.word	0x00002980
        /*0444*/ 	.word	0x000000ff
        /*0448*/ 	.word	0x00000090
        /*044c*/ 	.short	0x0106
        /*044e*/ 	.byte	0x05
	.zero		1


	//   ....[54]....
        /*0450*/ 	.word	0x000029a0
        /*0454*/ 	.word	0x000000ff
        /*0458*/ 	.word	0x00000090
        /*045c*/ 	.short	0x010a
        /*045e*/ 	.byte	0x05
	.zero		1


	//   ....[55]....
        /*0460*/ 	.word	0x00002a30
        /*0464*/ 	.word	0x000000ff
        /*0468*/ 	.word	0x00000090
        /*046c*/ 	.short	0x0106
        /*046e*/ 	.byte	0x04
	.zero		1


	//   ....[56]....
        /*0470*/ 	.word	0x00002a70
        /*0474*/ 	.word	0x00000000
        /*0478*/ 	.word	0x00000090
        /*047c*/ 	.short	0x010a
        /*047e*/ 	.byte	0xff
	.zero		1


	//   ....[57]....
        /*0480*/ 	.word	0x00002f70
        /*0484*/ 	.word	0x00000000
        /*0488*/ 	.word	0x00000080
        /*048c*/ 	.short	0x010a
        /*048e*/ 	.byte	0xff
	.zero		1


	//   ....[58]....
        /*0490*/ 	.word	0x00003080
        /*0494*/ 	.word	0x00000003
        /*0498*/ 	.word	0x00000000
        /*049c*/ 	.short	0x0101
        /*049e*/ 	.byte	0xff
	.zero		1


	//   ....[59]....
        /*04a0*/ 	.word	0x00003090
        /*04a4*/ 	.word	0x000000ff
        /*04a8*/ 	.word	0x00000000
        /*04ac*/ 	.short	0x010a
        /*04ae*/ 	.byte	0x04
	.zero		1


	//   ....[60]....
        /*04b0*/ 	.word	0x000030b0
        /*04b4*/ 	.word	0x000000ff
        /*04b8*/ 	.word	0x000000c0
        /*04bc*/ 	.short	0x010a
        /*04be*/ 	.byte	0x08
	.zero		1


	//   ....[61]....
        /*04c0*/ 	.word	0x00003180
        /*04c4*/ 	.word	0x000000ff
        /*04c8*/ 	.word	0x00000000
        /*04cc*/ 	.short	0x010a
        /*04ce*/ 	.byte	0x07
	.zero		1


	//   ....[62]....
        /*04d0*/ 	.word	0x000032c0
        /*04d4*/ 	.word	0x000000ff
        /*04d8*/ 	.word	0x00000000
        /*04dc*/ 	.short	0x010a
        /*04de*/ 	.byte	0x04
	.zero		1


	//   ....[63]....
        /*04e0*/ 	.word	0x000034b0
        /*04e4*/ 	.word	0x000000ff
        /*04e8*/ 	.word	0x00000000
        /*04ec*/ 	.short	0x010a
        /*04ee*/ 	.byte	0x05
	.zero		1


	//   ....[64]....
        /*04f0*/ 	.word	0x00003540
        /*04f4*/ 	.word	0x000000ff
        /*04f8*/ 	.word	0x00000000
        /*04fc*/ 	.short	0x010a
        /*04fe*/ 	.byte	0x05
	.zero		1


	//   ....[65]....
        /*0500*/ 	.word	0x000035d0
        /*0504*/ 	.word	0x000000ff
        /*0508*/ 	.word	0x00000000
        /*050c*/ 	.short	0x010a
        /*050e*/ 	.byte	0x05
	.zero		1


	//   ....[66]....
        /*0510*/ 	.word	0x00003660
        /*0514*/ 	.word	0x000000ff
        /*0518*/ 	.word	0x00000000
        /*051c*/ 	.short	0x010a
        /*051e*/ 	.byte	0x07
	.zero		1


	//   ....[67]....
        /*0520*/ 	.word	0x00003ac0
        /*0524*/ 	.word	0x00000000
        /*0528*/ 	.word	0x00000080
        /*052c*/ 	.short	0x010a
        /*052e*/ 	.byte	0xff
	.zero		1


	//   ....[68]....
        /*0530*/ 	.word	0x00003b80
        /*0534*/ 	.word	0x00000000
        /*0538*/ 	.word	0x00000000
        /*053c*/ 	.short	0x0101
        /*053e*/ 	.byte	0xff
	.zero		1


	//   ....[69]....
        /*0540*/ 	.word	0x00003ea0
        /*0544*/ 	.word	0x000000ff
        /*0548*/ 	.word	0x00000078
        /*054c*/ 	.short	0x010a
        /*054e*/ 	.byte	0x07
	.zero		1


	//   ....[70]....
        /*0550*/ 	.word	0x00004090
        /*0554*/ 	.word	0x000000ff
        /*0558*/ 	.word	0x00000060
        /*055c*/ 	.short	0x010a
        /*055e*/ 	.byte	0x07
	.zero		1


	//   ....[71]....
        /*0560*/ 	.word	0x00004260
        /*0564*/ 	.word	0x000000ff
        /*0568*/ 	.word	0x00000050
        /*056c*/ 	.short	0x010b
        /*056e*/ 	.byte	0x07
	.zero		1


	//   ....[72]....
        /*0570*/ 	.word	0x000042d0
        /*0574*/ 	.word	0x000000ff
        /*0578*/ 	.word	0x00000000
        /*057c*/ 	.short	0x0101
        /*057e*/ 	.byte	0x08
	.zero		1


	//   ....[73]....
        /*0580*/ 	.word	0x00004300
        /*0584*/ 	.word	0x000000ff
        /*0588*/ 	.word	0x00000068
        /*058c*/ 	.short	0x010a
        /*058e*/ 	.byte	0x07
	.zero		1


	//   ....[74]....
        /*0590*/ 	.word	0x00004510
        /*0594*/ 	.word	0x000000ff
        /*0598*/ 	.word	0x00000058
        /*059c*/ 	.short	0x010b
        /*059e*/ 	.byte	0x07
	.zero		1


	//   ....[75]....
        /*05a0*/ 	.word	0x00004530
        /*05a4*/ 	.word	0x000000ff
        /*05a8*/ 	.word	0x00000000
        /*05ac*/ 	.short	0x0101
        /*05ae*/ 	.byte	0x0d
	.zero		1


	//   ....[76]....
        /*05b0*/ 	.word	0x00004560
        /*05b4*/ 	.word	0x000000ff
        /*05b8*/ 	.word	0x00000060
        /*05bc*/ 	.short	0x010a
        /*05be*/ 	.byte	0x07
	.zero		1


	//   ....[77]....
        /*05c0*/ 	.word	0x000045a0
        /*05c4*/ 	.word	0x00000000
        /*05c8*/ 	.word	0x00000068
        /*05cc*/ 	.short	0x010a
        /*05ce*/ 	.byte	0xff
	.zero		1


	//   ....[78]....
        /*05d0*/ 	.word	0x000048d0
        /*05d4*/ 	.word	0x00000000
        /*05d8*/ 	.word	0x00000080
        /*05dc*/ 	.short	0x010a
        /*05de*/ 	.byte	0xff
	.zero		1


	//   ....[79]....
        /*05e0*/ 	.word	0x000049e0
        /*05e4*/ 	.word	0x00000000
        /*05e8*/ 	.word	0x00000000
        /*05ec*/ 	.short	0x0101
        /*05ee*/ 	.byte	0xff
	.zero		1


	//   ....[80]....
        /*05f0*/ 	.word	0x00005440
        /*05f4*/ 	.word	0x00000003
        /*05f8*/ 	.word	0x00000050
        /*05fc*/ 	.short	0x010a
        /*05fe*/ 	.byte	0xff
	.zero		1


	//   ....[81]....
        /*0600*/ 	.word	0x00005480
        /*0604*/ 	.word	0x000000cf
        /*0608*/ 	.word	0x000000a0
        /*060c*/ 	.short	0x010a
        /*060e*/ 	.byte	0xff
	.zero		1


	//   ....[82]....
        /*0610*/ 	.word	0x000055b0
        /*0614*/ 	.word	0x00000003
        /*0618*/ 	.word	0x00000050
        /*061c*/ 	.short	0x010a
        /*061e*/ 	.byte	0xff
	.zero		1


	//   ....[83]....
        /*0620*/ 	.word	0x00005710
        /*0624*/ 	.word	0x00000000
        /*0628*/ 	.word	0x00000000
        /*062c*/ 	.short	0x0101
        /*062e*/ 	.byte	0xff
	.zero		1


	//   ....[84]....
        /*0630*/ 	.word	0x00005770
        /*0634*/ 	.word	0x000000cf
        /*0638*/ 	.word	0x000000a0
        /*063c*/ 	.short	0x010a
        /*063e*/ 	.byte	0xff
	.zero		1


	//   ....[85]....
        /*0640*/ 	.word	0x00006b20
        /*0644*/ 	.word	0x000000d2
        /*0648*/ 	.word	0x00000050
        /*064c*/ 	.short	0x010a
        /*064e*/ 	.byte	0xff
	.zero		1


	//   ....[86]....
        /*0650*/ 	.word	0x00006bf0
        /*0654*/ 	.word	0x000000d2
        /*0658*/ 	.word	0x00000050
        /*065c*/ 	.short	0x010a
        /*065e*/ 	.byte	0xff
	.zero		1


	//   ....[87]....
        /*0660*/ 	.word	0x00006d30
        /*0664*/ 	.word	0x00000003
        /*0668*/ 	.word	0x00000000
        /*066c*/ 	.short	0x0101
        /*066e*/ 	.byte	0xff
	.zero		1


	//   ....[88]....
        /*0670*/ 	.word	0x00007240
        /*0674*/ 	.word	0x000000ff
        /*0678*/ 	.word	0x00000000
        /*067c*/ 	.short	0x0101
        /*067e*/ 	.byte	0x05
	.zero		1


	//   ....[89]....
        /*0680*/ 	.word	0x000081c0
        /*0684*/ 	.word	0x00000003
        /*0688*/ 	.word	0x000000f0
        /*068c*/ 	.short	0x010a
        /*068e*/ 	.byte	0xff
	.zero		1


	//   ....[90]....
        /*0690*/ 	.word	0x00008220
        /*0694*/ 	.word	0x00000002
        /*0698*/ 	.word	0x00000028
        /*069c*/ 	.short	0x010a
        /*069e*/ 	.byte	0xff
	.zero		1


	//   ....[91]....
        /*06a0*/ 	.word	0x00008280
        /*06a4*/ 	.word	0x00000002
        /*06a8*/ 	.word	0x00000028
        /*06ac*/ 	.short	0x010a
        /*06ae*/ 	.byte	0xff
	.zero		1


	//   ....[92]....
        /*06b0*/ 	.word	0x000082d0
        /*06b4*/ 	.word	0x00000002
        /*06b8*/ 	.word	0x00000080
        /*06bc*/ 	.short	0x010a
        /*06be*/ 	.byte	0xff
	.zero		1


	//   ....[93]....
        /*06c0*/ 	.word	0x00008330
        /*06c4*/ 	.word	0x00000000
        /*06c8*/ 	.word	0x00000000
        /*06cc*/ 	.short	0x010a
        /*06ce*/ 	.byte	0xff
	.zero		1


	//   ....[94]....
        /*06d0*/ 	.word	0x00008390
        /*06d4*/ 	.word	0x00000000
        /*06d8*/ 	.word	0x00000000
        /*06dc*/ 	.short	0x010a
        /*06de*/ 	.byte	0xff
	.zero		1


	//   ....[95]....
        /*06e0*/ 	.word	0x000083f0
        /*06e4*/ 	.word	0x00000000
        /*06e8*/ 	.word	0x00000000
        /*06ec*/ 	.short	0x010a
        /*06ee*/ 	.byte	0xff
	.zero		1


	//   ....[96]....
        /*06f0*/ 	.word	0x00008450
        /*06f4*/ 	.word	0x00000000
        /*06f8*/ 	.word	0x00000000
        /*06fc*/ 	.short	0x010a
        /*06fe*/ 	.byte	0xff
	.zero		1


	//   ....[97]....
        /*0700*/ 	.word	0x000084a0
        /*0704*/ 	.word	0x00000000
        /*0708*/ 	.word	0x000000e0
        /*070c*/ 	.short	0x010a
        /*070e*/ 	.byte	0xff
	.zero		1


	//   ....[98]....
        /*0710*/ 	.word	0x00008500
        /*0714*/ 	.word	0x00000000
        /*0718*/ 	.word	0x00000090
        /*071c*/ 	.short	0x010a
        /*071e*/ 	.byte	0xff
	.zero		1


	//   ....[99]....
        /*0720*/ 	.word	0x00008550
        /*0724*/ 	.word	0x00000000
        /*0728*/ 	.word	0x00000080
        /*072c*/ 	.short	0x010a
        /*072e*/ 	.byte	0xff
	.zero		1


	//   ....[100]....
        /*0730*/ 	.word	0x000085b0
        /*0734*/ 	.word	0x00000000
        /*0738*/ 	.word	0x00000090
        /*073c*/ 	.short	0x010a
        /*073e*/ 	.byte	0xff
	.zero		1


	//   ....[101]....
        /*0740*/ 	.word	0x00008600
        /*0744*/ 	.word	0x00000000
        /*0748*/ 	.word	0x00000080
        /*074c*/ 	.short	0x010a
        /*074e*/ 	.byte	0xff
	.zero		1


	//   ....[102]....
        /*0750*/ 	.word	0x00008660
        /*0754*/ 	.word	0x00000003
        /*0758*/ 	.word	0x000000c0
        /*075c*/ 	.short	0x010a
        /*075e*/ 	.byte	0xff
	.zero		1


	//   ....[103]....
        /*0760*/ 	.word	0x000086c0
        /*0764*/ 	.word	0x00000000
        /*0768*/ 	.word	0x00000000
        /*076c*/ 	.short	0x010a
        /*076e*/ 	.byte	0xff
	.zero		1


	//   ....[104]....
        /*0770*/ 	.word	0x00008720
        /*0774*/ 	.word	0x00000000
        /*0778*/ 	.word	0x00000000
        /*077c*/ 	.short	0x010a
        /*077e*/ 	.byte	0xff
	.zero		1


	//   ....[105]....
        /*0780*/ 	.word	0x00008780
        /*0784*/ 	.word	0x00000000
        /*0788*/ 	.word	0x00000000
        /*078c*/ 	.short	0x010a
        /*078e*/ 	.byte	0xff
	.zero		1


	//   ....[106]....
        /*0790*/ 	.word	0x000087e0
        /*0794*/ 	.word	0x00000000
        /*0798*/ 	.word	0x00000000
        /*079c*/ 	.short	0x010a
        /*079e*/ 	.byte	0xff
	.zero		1


	//   ....[107]....
        /*07a0*/ 	.word	0x00008840
        /*07a4*/ 	.word	0x00000000
        /*07a8*/ 	.word	0x00000000
        /*07ac*/ 	.short	0x010a
        /*07ae*/ 	.byte	0xff
	.zero		1


	//   ....[108]....
        /*07b0*/ 	.word	0x00008890
        /*07b4*/ 	.word	0x00000000
        /*07b8*/ 	.word	0x00000080
        /*07bc*/ 	.short	0x010a
        /*07be*/ 	.byte	0xff
	.zero		1


	//   ....[109]....
        /*07c0*/ 	.word	0x000088f0
        /*07c4*/ 	.word	0x00000000
        /*07c8*/ 	.word	0x00000078
        /*07cc*/ 	.short	0x010a
        /*07ce*/ 	.byte	0xff
	.zero		1


	//   ....[110]....
        /*07d0*/ 	.word	0x00008950
        /*07d4*/ 	.word	0x00000003
        /*07d8*/ 	.word	0x00000060
        /*07dc*/ 	.short	0x010a
        /*07de*/ 	.byte	0xff
	.zero		1


	//   ....[111]....
        /*07e0*/ 	.word	0x000089b0
        /*07e4*/ 	.word	0x00000003
        /*07e8*/ 	.word	0x00000068
        /*07ec*/ 	.short	0x010a
        /*07ee*/ 	.byte	0xff
	.zero		1


	//   ....[112]....
        /*07f0*/ 	.word	0x00008a10
        /*07f4*/ 	.word	0x00000000
        /*07f8*/ 	.word	0x00000060
        /*07fc*/ 	.short	0x010a
        /*07fe*/ 	.byte	0xff
	.zero		1


	//   ....[113]....
        /*0800*/ 	.word	0x00008a60
        /*0804*/ 	.word	0x00000000
        /*0808*/ 	.word	0x00000080
        /*080c*/ 	.short	0x010a
        /*080e*/ 	.byte	0xff
	.zero		1


	//   ....[114]....
        /*0810*/ 	.word	0x00008ab0
        /*0814*/ 	.word	0x00000003
        /*0818*/ 	.word	0x00000050
        /*081c*/ 	.short	0x010a
        /*081e*/ 	.byte	0xff
	.zero		1


	//   ....[115]....
        /*0820*/ 	.word	0x00008b00
        /*0824*/ 	.word	0x000000cf
        /*0828*/ 	.word	0x000000a0
        /*082c*/ 	.short	0x010a
        /*082e*/ 	.byte	0xff
	.zero		1


	//   ....[116]....
        /*0830*/ 	.word	0x00008b50
        /*0834*/ 	.word	0x000000d2
        /*0838*/ 	.word	0x00000050
        /*083c*/ 	.short	0x010a
        /*083e*/ 	.byte	0xff
	.zero		1


	//----- nvinfo : EIATTR_NUM_MBARRIERS
	.align		4
.L_47:
        /*0840*/ 	.byte	0x03, 0x38
        /*0842*/ 	.short	0x0020


	//----- nvinfo : EIATTR_EXIT_INSTR_OFFSETS
	.align		4
        /*0844*/ 	.byte	0x04, 0x1c
        /*0846*/ 	.short	(.L_49 - .L_48)


	//   ....[0]....
.L_48:
        /*0848*/ 	.word	0x00002550


	//   ....[1]....
        /*084c*/ 	.word	0x00002a40


	//   ....[2]....
        /*0850*/ 	.word	0x00002aa0


	//   ....[3]....
        /*0854*/ 	.word	0x000038c0


	//   ....[4]....
        /*0858*/ 	.word	0x000045d0


	//   ....[5]....
        /*085c*/ 	.word	0x00004610


	//   ....[6]....
        /*0860*/ 	.word	0x000081b0


	//----- nvinfo : EIATTR_MAX_THREADS
	.align		4
.L_49:
        /*0864*/ 	.byte	0x04, 0x05
        /*0866*/ 	.short	(.L_51 - .L_50)
.L_50:
        /*0868*/ 	.word	0x00000100
        /*086c*/ 	.word	0x00000001
        /*0870*/ 	.word	0x00000001


	//----- nvinfo : EIATTR_CRS_STACK_SIZE
	.align		4
.L_51:
        /*0874*/ 	.byte	0x04, 0x1e
        /*0876*/ 	.short	(.L_53 - .L_52)
.L_52:
        /*0878*/ 	.word	0x00000000


	//----- nvinfo : EIATTR_CBANK_PARAM_SIZE
	.align		4
.L_53:
        /*087c*/ 	.byte	0x03, 0x19
        /*087e*/ 	.short	0x0800


	//----- nvinfo : EIATTR_PARAM_CBANK
	.align		4
        /*0880*/ 	.byte	0x04, 0x0a
        /*0882*/ 	.short	(.L_55 - .L_54)
	.align		4
.L_54:
        /*0884*/ 	.word	index@(.nv.constant0._ZN7cutlass13device_kernelINS_4gemm6kernel13GemmUniversalIN4cute5tupleIJiiiiEEENS1_10collective13CollectiveMmaINS1_35MainloopSm100TmaUmmaWarpSpecializedILi5ELi2ELi4ENS5_IJNS4_1CILi1EEESB_SB_EEEEENS5_IJNSA_ILi128EEESE_NSA_ILi64EEEEEENS_12float_e5m2_tENS5_IJlSB_lEEESH_SI_NS4_8TiledMMAINS4_8MMA_AtomIJNS4_10MMA_TraitsINS4_19SM100_MMA_F8F6F4_SSEJSH_SH_fSE_SE_NS4_17integral_constantINS4_4UMMA5MajorELSP_0EEESQ_NSN_INSO_7ScaleInELSR_0EEESS_EEEEEENS4_6LayoutISC_NS5_IJNSA_ILi0EEESW_SW_EEEEENS5_IJNS4_10UnderscoreESZ_SZ_EEEEENS4_13SM90_TMA_LOADENS4_14ComposedLayoutINS4_7SwizzleILi2ELi4ELi3EEENS4_18smem_ptr_flag_bitsILi8EEENSV_INS5_IJNSA_ILi8EEESF_EEENS5_IJSF_SB_EEEEEEEvNS4_8identityES12_S1C_vS1D_EENS_8epilogue10collective18CollectiveEpilogueINS1F_23Sm100TmaWarpSpecializedILi2ELi2ELi64ELb0ELb0EEEJSG_NS5_IJNSV_ISE_SB_EENSV_ISF_SB_EEEEESH_SI_SH_SI_NS1F_6fusion15FusionCallbacksIS1J_NS1N_17LinearCombinationISH_fSH_fLNS_15FloatRoundStyleE2EEESG_S1M_JEEENS4_5SM1004TMEM4LOAD26SM100_TMEM_LOAD_32dp32b64xES12_S1C_NS4_39AutoVectorizingCopyWithAssumedAlignmentILi128EEENS4_14SM90_TMA_STOREES1C_S1Y_S1Y_EEEvvEEEEvNT_6ParamsE)
        /*0888*/ 	.short	0x0380
        /*088a*/ 	.short	0x0800


	//----- nvinfo : EIATTR_SW_WAR
	.align		4
.L_55:
        /*088c*/ 	.byte	0x04, 0x36
        /*088e*/ 	.short	(.L_57 - .L_56)
.L_56:
        /*0890*/ 	.word	0x00000008
.L_57:


//--------------------- .nv.callgraph             --------------------------
	.section	.nv.callgraph,"",@"SHT_CUDA_CALLGRAPH"
	.align	4
	.sectionentsize	8
	.align		4
        /*0000*/ 	.word	0x00000000
	.align		4
        /*0004*/ 	.word	0xffffffff
	.align		4
        /*0008*/ 	.word	index@(_ZN7cutlass13device_kernelINS_4gemm6kernel13GemmUniversalIN4cute5tupleIJiiiiEEENS1_10collective13CollectiveMmaINS1_35MainloopSm100TmaUmmaWarpSpecializedILi5ELi2ELi4ENS5_IJNS4_1CILi1EEESB_SB_EEEEENS5_IJNSA_ILi128EEESE_NSA_ILi64EEEEEENS_12float_e5m2_tENS5_IJlSB_lEEESH_SI_NS4_8TiledMMAINS4_8MMA_AtomIJNS4_10MMA_TraitsINS4_19SM100_MMA_F8F6F4_SSEJSH_SH_fSE_SE_NS4_17integral_constantINS4_4UMMA5MajorELSP_0EEESQ_NSN_INSO_7ScaleInELSR_0EEESS_EEEEEENS4_6LayoutISC_NS5_IJNSA_ILi0EEESW_SW_EEEEENS5_IJNS4_10UnderscoreESZ_SZ_EEEEENS4_13SM90_TMA_LOADENS4_14ComposedLayoutINS4_7SwizzleILi2ELi4ELi3EEENS4_18smem_ptr_flag_bitsILi8EEENSV_INS5_IJNSA_ILi8EEESF_EEENS5_IJSF_SB_EEEEEEEvNS4_8identityES12_S1C_vS1D_EENS_8epilogue10collective18CollectiveEpilogueINS1F_23Sm100TmaWarpSpecializedILi2ELi2ELi64ELb0ELb0EEEJSG_NS5_IJNSV_ISE_SB_EENSV_ISF_SB_EEEEESH_SI_SH_SI_NS1F_6fusion15FusionCallbacksIS1J_NS1N_17LinearCombinationISH_fSH_fLNS_15FloatRoundStyleE2EEESG_S1M_JEEENS4_5SM1004TMEM4LOAD26SM100_TMEM_LOAD_32dp32b64xES12_S1C_NS4_39AutoVectorizingCopyWithAssumedAlignmentILi128EEENS4_14SM90_TMA_STOREES1C_S1Y_S1Y_EEEvvEEEEvNT_6ParamsE)
	.align		4
        /*000c*/ 	.word	index@(__assertfail)
	.align		4
        /*0010*/ 	.word	0x00000000
	.align		4
        /*0014*/ 	.word	0xfffffffe
	.align		4
        /*0018*/ 	.word	0x00000000
	.align		4
        /*001c*/ 	.word	0xfffffffd
	.align		4
        /*0020*/ 	.word	0x00000000
	.align		4
        /*0024*/ 	.word	0xfffffffc


//--------------------- .nv.constant4             --------------------------
	.section	.nv.constant4,"a",@progbits
	.align	8
	.align		8
.nv.constant4:
        /*0000*/ 	.dword	__assertfail
	.align		8
        /*0008*/ 	.dword	__unnamed_1
	.align		8
        /*0010*/ 	.dword	__unnamed_2
	.align		8
        /*0018*/ 	.dword	_ZN40_INTERNAL_ed5dc087_4_k_cu_d6b49c10_151524cuda3std3__45__cpo5beginE
	.align		8
        /*0020*/ 	.dword	_ZN40_INTERNAL_ed5dc087_4_k_cu_d6b49c10_151524cuda3std3__45__cpo3endE
	.align		8
        /*0028*/ 	.dword	_ZN40_INTERNAL_ed5dc087_4_k_cu_d6b49c10_151524cuda3std3__45__cpo6cbeginE
	.align		8
        /*0030*/ 	.dword	_ZN40_INTERNAL_ed5dc087_4_k_cu_d6b49c10_151524cuda3std3__45__cpo4cendE
	.align		8
        /*0038*/ 	.dword	_ZN40_INTERNAL_ed5dc087_4_k_cu_d6b49c10_151524cuda3std3__442_GLOBAL__N__ed5dc087_4_k_cu_d6b49c10_151526ignoreE
	.align		8
        /*0040*/ 	.dword	_ZN40_INTERNAL_ed5dc087_4_k_cu_d6b49c10_151524cuda3std3__419piecewise_constructE
	.align		8
        /*0048*/ 	.dword	_ZN40_INTERNAL_ed5dc087_4_k_cu_d6b49c10_151524cuda3std3__48in_placeE
	.align		8
        /*0050*/ 	.dword	_ZN40_INTERNAL_ed5dc087_4_k_cu_d6b49c10_151524cuda3std6ranges3__45__cpo4swapE
	.align		8
        /*0058*/ 	.dword	_ZN40_INTERNAL_ed5dc087_4_k_cu_d6b49c10_151524cuda3std6ranges3__45__cpo9iter_moveE
	.align		8
        /*0060*/ 	.dword	_ZN40_INTERNAL_ed5dc087_4_k_cu_d6b49c10_151524cute7productE
	.align		8
        /*0068*/ 	.dword	_ZN40_INTERNAL_ed5dc087_4_k_cu_d6b49c10_151524cute1_E
	.align		8
        /*0070*/ 	.dword	$str$25
	.align		8
        /*0078*/ 	.dword	$str$26
	.align		8
        /*0080*/ 	.dword	$str$27
	.align		8
        /*0088*/ 	.dword	$str$28


//--------------------- .text._ZN7cutlass13device_kernelINS_4gemm6kernel13GemmUniversalIN4cute5tupleIJiiiiEEENS1_10collective13CollectiveMmaINS1_35MainloopSm100TmaUmmaWarpSpecializedILi5ELi2ELi4ENS5_IJNS4_1CILi1EEESB_SB_EEEEENS5_IJNSA_ILi128EEESE_NSA_ILi64EEEEEENS_12float_e5m2_tENS5_IJlSB_lEEESH_SI_NS4_8TiledMMAINS4_8MMA_AtomIJNS4_10MMA_TraitsINS4_19SM100_MMA_F8F6F4_SSEJSH_SH_fSE_SE_NS4_17integral_constantINS4_4UMMA5MajorELSP_0EEESQ_NSN_INSO_7ScaleInELSR_0EEESS_EEEEEENS4_6LayoutISC_NS5_IJNSA_ILi0EEESW_SW_EEEEENS5_IJNS4_10UnderscoreESZ_SZ_EEEEENS4_13SM90_TMA_LOADENS4_14ComposedLayoutINS4_7SwizzleILi2ELi4ELi3EEENS4_18smem_ptr_flag_bitsILi8EEENSV_INS5_IJNSA_ILi8EEESF_EEENS5_IJSF_SB_EEEEEEEvNS4_8identityES12_S1C_vS1D_EENS_8epilogue10collective18CollectiveEpilogueINS1F_23Sm100TmaWarpSpecializedILi2ELi2ELi64ELb0ELb0EEEJSG_NS5_IJNSV_ISE_SB_EENSV_ISF_SB_EEEEESH_SI_SH_SI_NS1F_6fusion15FusionCallbacksIS1J_NS1N_17LinearCombinationISH_fSH_fLNS_15FloatRoundStyleE2EEESG_S1M_JEEENS4_5SM1004TMEM4LOAD26SM100_TMEM_LOAD_32dp32b64xES12_S1C_NS4_39AutoVectorizingCopyWithAssumedAlignmentILi128EEENS4_14SM90_TMA_STOREES1C_S1Y_S1Y_EEEvvEEEEvNT_6ParamsE --------------------------
	.section	.text._ZN7cutlass13device_kernelINS_4gemm6kernel13GemmUniversalIN4cute5tupleIJiiiiEEENS1_10collective13CollectiveMmaINS1_35MainloopSm100TmaUmmaWarpSpecializedILi5ELi2ELi4ENS5_IJNS4_1CILi1EEESB_SB_EEEEENS5_IJNSA_ILi128EEESE_NSA_ILi64EEEEEENS_12float_e5m2_tENS5_IJlSB_lEEESH_SI_NS4_8TiledMMAINS4_8MMA_AtomIJNS4_10MMA_TraitsINS4_19SM100_MMA_F8F6F4_SSEJSH_SH_fSE_SE_NS4_17integral_constantINS4_4UMMA5MajorELSP_0EEESQ_NSN_INSO_7ScaleInELSR_0EEESS_EEEEEENS4_6LayoutISC_NS5_IJNSA_ILi0EEESW_SW_EEEEENS5_IJNS4_10UnderscoreESZ_SZ_EEEEENS4_13SM90_TMA_LOADENS4_14ComposedLayoutINS4_7SwizzleILi2ELi4ELi3EEENS4_18smem_ptr_flag_bitsILi8EEENSV_INS5_IJNSA_ILi8EEESF_EEENS5_IJSF_SB_EEEEEEEvNS4_8identityES12_S1C_vS1D_EENS_8epilogue10collective18CollectiveEpilogueINS1F_23Sm100TmaWarpSpecializedILi2ELi2ELi64ELb0ELb0EEEJSG_NS5_IJNSV_ISE_SB_EENSV_ISF_SB_EEEEESH_SI_SH_SI_NS1F_6fusion15FusionCallbacksIS1J_NS1N_17LinearCombinationISH_fSH_fLNS_15FloatRoundStyleE2EEESG_S1M_JEEENS4_5SM1004TMEM4LOAD26SM100_TMEM_LOAD_32dp32b64xES12_S1C_NS4_39AutoVectorizingCopyWithAssumedAlignmentILi128EEENS4_14SM90_TMA_STOREES1C_S1Y_S1Y_EEEvvEEEEvNT_6ParamsE,"ax",@progbits
	.align	128
.text._ZN7cutlass13device_kernelINS_4gemm6kernel13GemmUniversalIN4cute5tupleIJiiiiEEENS1_10collective13CollectiveMmaINS1_35MainloopSm100TmaUmmaWarpSpecializedILi5ELi2ELi4ENS5_IJNS4_1CILi1EEESB_SB_EEEEENS5_IJNSA_ILi128EEESE_NSA_ILi64EEEEEENS_12float_e5m2_tENS5_IJlSB_lEEESH_SI_NS4_8TiledMMAINS4_8MMA_AtomIJNS4_10MMA_TraitsINS4_19SM100_MMA_F8F6F4_SSEJSH_SH_fSE_SE_NS4_17integral_constantINS4_4UMMA5MajorELSP_0EEESQ_NSN_INSO_7ScaleInELSR_0EEESS_EEEEEENS4_6LayoutISC_NS5_IJNSA_ILi0EEESW_SW_EEEEENS5_IJNS4_10UnderscoreESZ_SZ_EEEEENS4_13SM90_TMA_LOADENS4_14ComposedLayoutINS4_7SwizzleILi2ELi4ELi3EEENS4_18smem_ptr_flag_bitsILi8EEENSV_INS5_IJNSA_ILi8EEESF_EEENS5_IJSF_SB_EEEEEEEvNS4_8identityES12_S1C_vS1D_EENS_8epilogue10collective18CollectiveEpilogueINS1F_23Sm100TmaWarpSpecializedILi2ELi2ELi64ELb0ELb0EEEJSG_NS5_IJNSV_ISE_SB_EENSV_ISF_SB_EEEEESH_SI_SH_SI_NS1F_6fusion15FusionCallbacksIS1J_NS1N_17LinearCombinationISH_fSH_fLNS_15FloatRoundStyleE2EEESG_S1M_JEEENS4_5SM1004TMEM4LOAD26SM100_TMEM_LOAD_32dp32b64xES12_S1C_NS4_39AutoVectorizingCopyWithAssumedAlignmentILi128EEENS4_14SM90_TMA_STOREES1C_S1Y_S1Y_EEEvvEEEEvNT_6ParamsE:
        .type           _ZN7cutlass13device_kernelINS_4gemm6kernel13GemmUniversalIN4cute5tupleIJiiiiEEENS1_10collective13CollectiveMmaINS1_35MainloopSm100TmaUmmaWarpSpecializedILi5ELi2ELi4ENS5_IJNS4_1CILi1EEESB_SB_EEEEENS5_IJNSA_ILi128EEESE_NSA_ILi64EEEEEENS_12float_e5m2_tENS5_IJlSB_lEEESH_SI_NS4_8TiledMMAINS4_8MMA_AtomIJNS4_10MMA_TraitsINS4_19SM100_MMA_F8F6F4_SSEJSH_SH_fSE_SE_NS4_17integral_constantINS4_4UMMA5MajorELSP_0EEESQ_NSN_INSO_7ScaleInELSR_0EEESS_EEEEEENS4_6LayoutISC_NS5_IJNSA_ILi0EEESW_SW_EEEEENS5_IJNS4_10UnderscoreESZ_SZ_EEEEENS4_13SM90_TMA_LOADENS4_14ComposedLayoutINS4_7SwizzleILi2ELi4ELi3EEENS4_18smem_ptr_flag_bitsILi8EEENSV_INS5_IJNSA_ILi8EEESF_EEENS5_IJSF_SB_EEEEEEEvNS4_8identityES12_S1C_vS1D_EENS_8epilogue10collective18CollectiveEpilogueINS1F_23Sm100TmaWarpSpecializedILi2ELi2ELi64ELb0ELb0EEEJSG_NS5_IJNSV_ISE_SB_EENSV_ISF_SB_EEEEESH_SI_SH_SI_NS1F_6fusion15FusionCallbacksIS1J_NS1N_17LinearCombinationISH_fSH_fLNS_15FloatRoundStyleE2EEESG_S1M_JEEENS4_5SM1004TMEM4LOAD26SM100_TMEM_LOAD_32dp32b64xES12_S1C_NS4_39AutoVectorizingCopyWithAssumedAlignmentILi128EEENS4_14SM90_TMA_STOREES1C_S1Y_S1Y_EEEvvEEEEvNT_6ParamsE,@function
        .size           _ZN7cutlass13device_kernelINS_4gemm6kernel13GemmUniversalIN4cute5tupleIJiiiiEEENS1_10collective13CollectiveMmaINS1_35MainloopSm100TmaUmmaWarpSpecializedILi5ELi2ELi4ENS5_IJNS4_1CILi1EEESB_SB_EEEEENS5_IJNSA_ILi128EEESE_NSA_ILi64EEEEEENS_12float_e5m2_tENS5_IJlSB_lEEESH_SI_NS4_8TiledMMAINS4_8MMA_AtomIJNS4_10MMA_TraitsINS4_19SM100_MMA_F8F6F4_SSEJSH_SH_fSE_SE_NS4_17integral_constantINS4_4UMMA5MajorELSP_0EEESQ_NSN_INSO_7ScaleInELSR_0EEESS_EEEEEENS4_6LayoutISC_NS5_IJNSA_ILi0EEESW_SW_EEEEENS5_IJNS4_10UnderscoreESZ_SZ_EEEEENS4_13SM90_TMA_LOADENS4_14ComposedLayoutINS4_7SwizzleILi2ELi4ELi3EEENS4_18smem_ptr_flag_bitsILi8EEENSV_INS5_IJNSA_ILi8EEESF_EEENS5_IJSF_SB_EEEEEEEvNS4_8identityES12_S1C_vS1D_EENS_8epilogue10collective18CollectiveEpilogueINS1F_23Sm100TmaWarpSpecializedILi2ELi2ELi64ELb0ELb0EEEJSG_NS5_IJNSV_ISE_SB_EENSV_ISF_SB_EEEEESH_SI_SH_SI_NS1F_6fusion15FusionCallbacksIS1J_NS1N_17LinearCombinationISH_fSH_fLNS_15FloatRoundStyleE2EEESG_S1M_JEEENS4_5SM1004TMEM4LOAD26SM100_TMEM_LOAD_32dp32b64xES12_S1C_NS4_39AutoVectorizingCopyWithAssumedAlignmentILi128EEENS4_14SM90_TMA_STOREES1C_S1Y_S1Y_EEEvvEEEEvNT_6ParamsE,(.L_x_146 - _ZN7cutlass13device_kernelINS_4gemm6kernel13GemmUniversalIN4cute5tupleIJiiiiEEENS1_10collective13CollectiveMmaINS1_35MainloopSm100TmaUmmaWarpSpecializedILi5ELi2ELi4ENS5_IJNS4_1CILi1EEESB_SB_EEEEENS5_IJNSA_ILi128EEESE_NSA_ILi64EEEEEENS_12float_e5m2_tENS5_IJlSB_lEEESH_SI_NS4_8TiledMMAINS4_8MMA_AtomIJNS4_10MMA_TraitsINS4_19SM100_MMA_F8F6F4_SSEJSH_SH_fSE_SE_NS4_17integral_constantINS4_4UMMA5MajorELSP_0EEESQ_NSN_INSO_7ScaleInELSR_0EEESS_EEEEEENS4_6LayoutISC_NS5_IJNSA_ILi0EEESW_SW_EEEEENS5_IJNS4_10UnderscoreESZ_SZ_EEEEENS4_13SM90_TMA_LOADENS4_14ComposedLayoutINS4_7SwizzleILi2ELi4ELi3EEENS4_18smem_ptr_flag_bitsILi8EEENSV_INS5_IJNSA_ILi8EEESF_EEENS5_IJSF_SB_EEEEEEEvNS4_8identityES12_S1C_vS1D_EENS_8epilogue10collective18CollectiveEpilogueINS1F_23Sm100TmaWarpSpecializedILi2ELi2ELi64ELb0ELb0EEEJSG_NS5_IJNSV_ISE_SB_EENSV_ISF_SB_EEEEESH_SI_SH_SI_NS1F_6fusion15FusionCallbacksIS1J_NS1N_17LinearCombinationISH_fSH_fLNS_15FloatRoundStyleE2EEESG_S1M_JEEENS4_5SM1004TMEM4LOAD26SM100_TMEM_LOAD_32dp32b64xES12_S1C_NS4_39AutoVectorizingCopyWithAssumedAlignmentILi128EEENS4_14SM90_TMA_STOREES1C_S1Y_S1Y_EEEvvEEEEvNT_6ParamsE)
        .other          _ZN7cutlass13device_kernelINS_4gemm6kernel13GemmUniversalIN4cute5tupleIJiiiiEEENS1_10collective13CollectiveMmaINS1_35MainloopSm100TmaUmmaWarpSpecializedILi5ELi2ELi4ENS5_IJNS4_1CILi1EEESB_SB_EEEEENS5_IJNSA_ILi128EEESE_NSA_ILi64EEEEEENS_12float_e5m2_tENS5_IJlSB_lEEESH_SI_NS4_8TiledMMAINS4_8MMA_AtomIJNS4_10MMA_TraitsINS4_19SM100_MMA_F8F6F4_SSEJSH_SH_fSE_SE_NS4_17integral_constantINS4_4UMMA5MajorELSP_0EEESQ_NSN_INSO_7ScaleInELSR_0EEESS_EEEEEENS4_6LayoutISC_NS5_IJNSA_ILi0EEESW_SW_EEEEENS5_IJNS4_10UnderscoreESZ_SZ_EEEEENS4_13SM90_TMA_LOADENS4_14ComposedLayoutINS4_7SwizzleILi2ELi4ELi3EEENS4_18smem_ptr_flag_bitsILi8EEENSV_INS5_IJNSA_ILi8EEESF_EEENS5_IJSF_SB_EEEEEEEvNS4_8identityES12_S1C_vS1D_EENS_8epilogue10collective18CollectiveEpilogueINS1F_23Sm100TmaWarpSpecializedILi2ELi2ELi64ELb0ELb0EEEJSG_NS5_IJNSV_ISE_SB_EENSV_ISF_SB_EEEEESH_SI_SH_SI_NS1F_6fusion15FusionCallbacksIS1J_NS1N_17LinearCombinationISH_fSH_fLNS_15FloatRoundStyleE2EEESG_S1M_JEEENS4_5SM1004TMEM4LOAD26SM100_TMEM_LOAD_32dp32b64xES12_S1C_NS4_39AutoVectorizingCopyWithAssumedAlignmentILi128EEENS4_14SM90_TMA_STOREES1C_S1Y_S1Y_EEEvvEEEEvNT_6ParamsE,@"STO_CUDA_ENTRY STV_DEFAULT"
_ZN7cutlass13device_kernelINS_4gemm6kernel13GemmUniversalIN4cute5tupleIJiiiiEEENS1_10collective13CollectiveMmaINS1_35MainloopSm100TmaUmmaWarpSpecializedILi5ELi2ELi4ENS5_IJNS4_1CILi1EEESB_SB_EEEEENS5_IJNSA_ILi128EEESE_NSA_ILi64EEEEEENS_12float_e5m2_tENS5_IJlSB_lEEESH_SI_NS4_8TiledMMAINS4_8MMA_AtomIJNS4_10MMA_TraitsINS4_19SM100_MMA_F8F6F4_SSEJSH_SH_fSE_SE_NS4_17integral_constantINS4_4UMMA5MajorELSP_0EEESQ_NSN_INSO_7ScaleInELSR_0EEESS_EEEEEENS4_6LayoutISC_NS5_IJNSA_ILi0EEESW_SW_EEEEENS5_IJNS4_10UnderscoreESZ_SZ_EEEEENS4_13SM90_TMA_LOADENS4_14ComposedLayoutINS4_7SwizzleILi2ELi4ELi3EEENS4_18smem_ptr_flag_bitsILi8EEENSV_INS5_IJNSA_ILi8EEESF_EEENS5_IJSF_SB_EEEEEEEvNS4_8identityES12_S1C_vS1D_EENS_8epilogue10collective18CollectiveEpilogueINS1F_23Sm100TmaWarpSpecializedILi2ELi2ELi64ELb0ELb0EEEJSG_NS5_IJNSV_ISE_SB_EENSV_ISF_SB_EEEEESH_SI_SH_SI_NS1F_6fusion15FusionCallbacksIS1J_NS1N_17LinearCombinationISH_fSH_fLNS_15FloatRoundStyleE2EEESG_S1M_JEEENS4_5SM1004TMEM4LOAD26SM100_TMEM_LOAD_32dp32b64xES12_S1C_NS4_39AutoVectorizingCopyWithAssumedAlignmentILi128EEENS4_14SM90_TMA_STOREES1C_S1Y_S1Y_EEEvvEEEEvNT_6ParamsE:
[----:B------:R-:W1:Y:S01]  /*0000*/  LDC R1, c[0x0][0x37c] ;  /* 0x0000df00ff017b82 */ /* 0x000e620000000800 */
[----:B------:R-:W2:Y:S01]  /*0010*/  S2R R189, SR_TID.X ;  /* 0x0000000000bd7919 */ /* 0x000ea20000002100 */
[----:B------:R-:W3:Y:S01]  /*0020*/  LDCU.64 UR4, c[0x0][0x890] ;  /* 0x00011200ff0477ac */ /* 0x000ee20008000a00 */
[----:B------:R-:W-:Y:S02]  /*0030*/  PRMT R171, RZ, 0x7610, R171 ;  /* 0x00007610ffab7816 */ /* 0x000fe400000000ab */
[----:B------:R-:W-:Y:S01]  /*0040*/  ELECT P5, URZ, PT ;  /* 0x0000000000ff782f */ /* 0x000fe200038a0000 */
[----:B------:R-:W4:Y:S01]  /*0050*/  LDCU.64 UR46, c[0x0][0x358] ;  /* 0x00006b00ff2e77ac */ /* 0x000f220008000a00 */
[----:B---3--:R-:W-:-:S04]  /*0060*/  UISETP.NE.U32.AND UP0, UPT, UR4, URZ, UPT ;  /* 0x000000ff0400728c */ /* 0x008fc8000bf05070 */
[----:B------:R-:W-:Y:S01]  /*0070*/  UISETP.NE.AND.EX UP0, UPT, UR5, URZ, UPT, UP0 ;  /* 0x000000ff0500728c */ /* 0x000fe2000bf05300 */
[----:B--2---:R-:W-:-:S05]  /*0080*/  SHF.R.U32.HI R173, RZ, 0x5, R189 ;  /* 0x00000005ffad7819 */ /* 0x004fca00000116bd */
[----:B------:R-:W2:Y:S02]  /*0090*/  SHFL.IDX PT, R0, R173, RZ, 0x1f ;  /* 0x00001fffad007589 */ /* 0x000ea400000e0000 */
[----:B--2---:R-:W-:Y:S01]  /*00a0*/  R2UR UR8, R0 ;  /* 0x00000000000872ca */ /* 0x004fe200000e0000 */
[----:B-1--4-:R-:W-:-:S14]  /*00b0*/  BRA.U UP0, `(.L_x_0) ;  /* 0x00000001002c7547 */ /* 0x012fdc000b800000 */
[----:B------:R-:W1:Y:S02]  /*00c0*/  LDCU.64 UR6, c[0x0][0x888] ;  /* 0x00011100ff0677ac */ /* 0x000e640008000a00 */
[----:B-1----:R-:W-:-:S04]  /*00d0*/  UISETP.NE.U32.AND UP0, UPT, UR6, URZ, UPT ;  /* 0x000000ff0600728c */ /* 0x002fc8000bf05070 */
[----:B------:R-:W-:-:S09]  /*00e0*/  UISETP.NE.AND.EX UP0, UPT, UR7, URZ, UPT, UP0 ;  /* 0x000000ff0700728c */ /* 0x000fd2000bf05300 */
[----:B------:R-:W-:Y:S05]  /*00f0*/  BRA.U !UP0, `(.L_x_1) ;  /* 0x0000000108107547 */ /* 0x000fea000b800000 */
[----:B------:R-:W1:Y:S02]  /*0100*/  LDC.64 R2, c[0x0][0x888] ;  /* 0x00022200ff027b82 */ /* 0x000e640000000a00 */
[----:B-1----:R1:W5:Y:S01]  /*0110*/  LDG.E R81, desc[UR46][R2.64] ;  /* 0x0000002e02517981 */ /* 0x002362000c1e1900 */
[----:B------:R-:W-:Y:S01]  /*0120*/  HFMA2 R171, -RZ, RZ, 0, 5.9604644775390625e-08 ;  /* 0x00000001ffab7431 */ /* 0x000fe200000001ff */
[----:B------:R-:W-:Y:S05]  /*0130*/  BRA `(.L_x_0) ;  /* 0x00000000000c7947 */ /* 0x000fea0003800000 */
.L_x_1:
[----:B------:R-:W1:Y:S01]  /*0140*/  LDCU UR6, c[0x0][0x880] ;  /* 0x00011000ff0677ac */ /* 0x000e620008000800 */
[----:B------:R-:W-:Y:S01]  /*0150*/  HFMA2 R171, -RZ, RZ, 0, 5.9604644775390625e-08 ;  /* 0x00000001ffab7431 */ /* 0x000fe200000001ff */
[----:B-1----:R-:W-:-:S07]  /*0160*/  MOV R81, UR6 ;  /* 0x0000000600517c02 */ /* 0x002fce0008000f00 */
.L_x_0:
[----:B------:R-:W2:Y:S02]  /*0170*/  LDCU.64 UR6, c[0x0][0x8b0] ;  /* 0x00011600ff0677ac */ /* 0x000ea40008000a00 */
[----:B--2---:R-:W-:-:S04]  /*0180*/  UISETP.NE.U32.AND UP0, UPT, UR6, URZ, UPT ;  /* 0x000000ff0600728c */ /* 0x004fc8000bf05070 */
[----:B------:R-:W-:-:S09]  /*0190*/  UISETP.NE.AND.EX UP0, UPT, UR7, URZ, UPT, UP0 ;  /* 0x000000ff0700728c */ /* 0x000fd2000bf05300 */
[----:B------:R-:W-:Y:S05]  /*01a0*/  BRA.U UP0, `(.L_x_2) ;  /* 0x0000000100247547 */ /* 0x000fea000b800000 */
[----:B------:R-:W2:Y:S02]  /*01b0*/  LDCU.64 UR6, c[0x0][0x8a8] ;  /* 0x00011500ff0677ac */ /* 0x000ea40008000a00 */
[----:B--2---:R-:W-:-:S04]  /*01c0*/  UISETP.NE.U32.AND UP0, UPT, UR6, URZ, UPT ;  /* 0x000000ff0600728c */ /* 0x004fc8000bf05070 */
[----:B------:R-:W-:-:S09]  /*01d0*/  UISETP.NE.AND.EX UP0, UPT, UR7, URZ, UPT, UP0 ;  /* 0x000000ff0700728c */ /* 0x000fd2000bf05300 */
[----:B------:R-:W-:Y:S05]  /*01e0*/  BRA.U !UP0, `(.L_x_3) ;  /* 0x00000001080c7547 */ /* 0x000fea000b800000 */
[----:B------:R-:W2:Y:S02]  /*01f0*/  LDC.64 R78, c[0x0][0x8a8] ;  /* 0x00022a00ff4e7b82 */ /* 0x000ea40000000a00 */
[----:B--2---:R2:W5:Y:S01]  /*0200*/  LDG.E R78, desc[UR46][R78.64] ;  /* 0x0000002e4e4e7981 */ /* 0x004562000c1e1900 */
[----:B------:R-:W-:Y:S05]  /*0210*/  BRA `(.L_x_2) ;  /* 0x0000000000087947 */ /* 0x000fea0003800000 */
.L_x_3:
[----:B------:R-:W2:Y:S02]  /*0220*/  LDCU UR6, c[0x0][0x8a0] ;  /* 0x00011400ff0677ac */ /* 0x000ea40008000800 */
[----:B--2---:R-:W-:Y:S02]  /*0230*/  MOV R78, UR6 ;  /* 0x00000006004e7c02 */ /* 0x004fe40008000f00 */
.L_x_2:
[----:B------:R-:W-:Y:S01]  /*0240*/  IMAD.U32 R0, RZ, RZ, UR8 ;  /* 0x00000008ff007e24 */ /* 0x000fe2000f8e00ff */
[----:B------:R-:W-:Y:S04]  /*0250*/  BSSY.RECONVERGENT B0, `(.L_x_4) ;  /* 0x000000c000007945 */ /* 0x000fe80003800200 */
[C---:B------:R-:W-:Y:S02]  /*0260*/  ISETP.NE.OR P1, PT, R0.reuse, 0x1, !P5 ;  /* 0x000000010000780c */ /* 0x040fe40006f25670 */
[----:B------:R-:W-:-:S11]  /*0270*/  ISETP.NE.OR P0, PT, R0, 0x3, !P5 ;  /* 0x000000030000780c */ /* 0x000fd60006f05670 */
[----:B------:R-:W-:Y:S05]  /*0280*/  @P1 BRA `(.L_x_5) ;  /* 0x0000000000201947 */ /* 0x000fea0003800000 */
[----:B------:R-:W3:Y:S02]  /*0290*/  LDCU.64 UR6, c[0x0][0x348] ;  /* 0x00006900ff0677ac */ /* 0x000ee40008000a00 */
[----:B---3--:R-:W-:Y:S02]  /*02a0*/  UIADD3 UR10, UP1, UPT, UR6, 0x80, URZ ;  /* 0x00000080060a7890 */ /* 0x008fe4000ff3e0ff */
[----:B------:R-:W-:Y:S02]  /*02b0*/  UIADD3 UR6, UP0, UPT, UR6, 0x180, URZ ;  /* 0x0000018006067890 */ /* 0x000fe4000ff1e0ff */
[----:B------:R-:W-:Y:S02]  /*02c0*/  UIADD3.X UR11, UPT, UPT, URZ, UR7, URZ, UP1, !UPT ;  /* 0x00000007ff0b7290 */ /* 0x000fe40008ffe4ff */
[----:B------:R-:W-:-:S07]  /*02d0*/  UIADD3.X UR7, UPT, UPT, URZ, UR7, URZ, UP0, !UPT ;  /* 0x00000007ff077290 */ /* 0x000fce00087fe4ff */
[----:B------:R3:W-:Y:S02]  /*02e0*/  UTMACCTL.PF [UR10] ;  /* 0x000000000a0079b9 */ /* 0x0007e40008040000 */
[----:B------:R3:W-:Y:S02]  /*02f0*/  UTMACCTL.PF [UR6] ;  /* 0x00000000060079b9 */ /* 0x0007e40008040000 */
[----:B---3--:R-:W-:Y:S01]  /*0300*/  NOP ;  /* 0x0000000000007918 */ /* 0x008fe20000000000 */
.L_x_5:
[----:B------:R-:W-:Y:S05]  /*0310*/  BSYNC.RECONVERGENT B0 ;  /* 0x0000000000007941 */ /* 0x000fea0003800200 */
.L_x_4:
[----:B------:R-:W-:Y:S04]  /*0320*/  BSSY.RECONVERGENT B0, `(.L_x_6) ;  /* 0x000000a000007945 */ /* 0x000fe80003800200 */
        /* <DEDUP_REMOVED lines=9> */
.L_x_7:
[----:B------:R-:W-:Y:S05]  /*03c0*/  BSYNC.RECONVERGENT B0 ;  /* 0x0000000000007941 */ /* 0x000fea0003800200 */
.L_x_6:
[----:B------:R-:W3:Y:S01]  /*03d0*/  LDCU.64 UR6, c[0x0][0x888] ;  /* 0x00011100ff0677ac */ /* 0x000ee20008000a00 */
[----:B------:R-:W-:Y:S02]  /*03e0*/  UISETP.EQ.U32.AND UP1, UPT, UR4, URZ, UPT ;  /* 0x000000ff0400728c */ /* 0x000fe4000bf22070 */
[----:B------:R-:W-:Y:S02]  /*03f0*/  UPLOP3.LUT UP2, UPT, UPT, UPT, UPT, 0x80, 0x8 ;  /* 0x000000000008789c */ /* 0x000fe40003f4f070 */
[----:B---3--:R-:W-:-:S04]  /*0400*/  UISETP.NE.U32.AND UP0, UPT, UR6, URZ, UPT ;  /* 0x000000ff0600728c */ /* 0x008fc8000bf05070 */
[----:B------:R-:W-:-:S04]  /*0410*/  UISETP.NE.AND.EX UP0, UPT, UR7, URZ, UPT, UP0 ;  /* 0x000000ff0700728c */ /* 0x000fc8000bf05300 */
[----:B------:R-:W-:-:S04]  /*0420*/  UISETP.EQ.OR.EX UP3, UPT, UR5, URZ, !UP0, UP1 ;  /* 0x000000ff0500728c */ /* 0x000fc8000c762710 */
[----:B------:R-:W-:-:S05]  /*0430*/  UP2UR UR50, UPR, URZ, 0x8 ;  /* 0x00000008ff327883 */ /* 0x000fca0008000000 */
[----:B------:R-:W-:Y:S07]  /*0440*/  BRA.U !UP3, `(.L_x_8) ;  /* 0x000000010b207547 */ /* 0x000fee000b800000 */
[----:B------:R-:W-:Y:S01]  /*0450*/  UISETP.NE.U32.AND UP2, UPT, UR4, URZ, UPT ;  /* 0x000000ff0400728c */ /* 0x000fe2000bf45070 */
[----:B-----5:R-:W-:Y:S01]  /*0460*/  FSETP.NEU.AND P0, PT, R81, RZ, PT ;  /* 0x000000ff5100720b */ /* 0x020fe20003f0d000 */
[----:B------:R-:W-:Y:S02]  /*0470*/  USEL UR4, URZ, 0xffffffff, UP0 ;  /* 0xffffffffff047887 */ /* 0x000fe40008000000 */
[----:B------:R-:W-:-:S10]  /*0480*/  UISETP.NE.AND.EX UP2, UPT, UR5, URZ, UPT, UP2 ;  /* 0x000000ff0500728c */ /* 0x000fd4000bf45320 */
[----:B------:R-:W-:Y:S01]  /*0490*/  VOTEU.ANY UP1, P0 ;  /* 0x0000000000ff7886 */ /* 0x000fe20000020100 */
[----:B------:R-:W-:-:S04]  /*04a0*/  @!UP2 USEL UR4, URZ, 0xffffffff, UP1 ;  /* 0xffffffffff04a887 */ /* 0x000fc80008800000 */
[----:B------:R-:W-:-:S04]  /*04b0*/  ULOP3.LUT UR4, UR4, 0x1, URZ, 0xc0, !UPT ;  /* 0x0000000104047892 */ /* 0x000fc8000f8ec0ff */
[----:B------:R-:W-:-:S11]  /*04c0*/  UISETP.NE.U32.AND UP2, UPT, UR4, 0x1, UPT ;  /* 0x000000010400788c */ /* 0x000fd6000bf45070 */
.L_x_8:
[----:B-1----:R-:W1:Y:S01]  /*04d0*/  SHFL.IDX PT, R2, R173, RZ, 0x1f ;  /* 0x00001fffad027589 */ /* 0x002e6200000e0000 */
[----:B------:R-:W-:-:S04]  /*04e0*/  UISETP.NE.AND UP1, UPT, UR8, 0x2, UPT ;  /* 0x000000020800788c */ /* 0x000fc8000bf25270 */
[----:B------:R-:W-:Y:S01]  /*04f0*/  USEL UR6, URZ, 0x1, UP1 ;  /* 0x00000001ff067887 */ /* 0x000fe20008800000 */
[----:B-1----:R-:W-:-:S13]  /*0500*/  ISETP.NE.AND P0, PT, R2, RZ, PT ;  /* 0x000000ff0200720c */ /* 0x002fda0003f05270 */
[----:B------:R-:W-:Y:S05]  /*0510*/  @P0 BRA `(.L_x_9) ;  /* 0x0000000000500947 */ /* 0x000fea0003800000 */
[----:B------:R-:W1:Y:S01]  /*0520*/  S2UR UR5, SR_CgaCtaId ;  /* 0x00000000000579c3 */ /* 0x000e620000008800 */
[----:B------:R-:W-:Y:S01]  /*0530*/  UMOV UR7, 0x400 ;  /* 0x0000040000077882 */ /* 0x000fe20000000000 */
[----:B------:R-:W-:Y:S01]  /*0540*/  UMOV UR4, 0x1 ;  /* 0x0000000100047882 */ /* 0x000fe20000000000 */
[----:B------:R-:W-:Y:S01]  /*0550*/  ELECT P0, URZ, PT ;  /* 0x0000000000ff782f */ /* 0x000fe20003800000 */
[----:B------:R-:W-:-:S04]  /*0560*/  UIADD3 UR10, UPT, UPT, -UR4, 0x100000, URZ ;  /* 0x00100000040a7890 */ /* 0x000fc8000fffe1ff */
[----:B------:R-:W-:Y:S02]  /*0570*/  USHF.L.U32 UR11, UR10, 0xb, URZ ;  /* 0x0000000b0a0b7899 */ /* 0x000fe400080006ff */
[----:B------:R-:W-:Y:S02]  /*0580*/  USHF.L.U32 UR10, UR10, 0x1, URZ ;  /* 0x000000010a0a7899 */ /* 0x000fe400080006ff */
[----:B-1----:R-:W-:Y:S01]  /*0590*/  ULEA UR5, UR5, UR7, 0x18 ;  /* 0x0000000705057291 */ /* 0x002fe2000f8ec0ff */
[----:B------:R-:W1:Y:S11]  /*05a0*/  FENCE.VIEW.ASYNC.S ;  /* 0x00000000000073c6 */ /* 0x000e760000000000 */
[----:B-1----:R1:W3:Y:S01]  /*05b0*/  SYNCS.EXCH.64 URZ, [UR5], UR10 ;  /* 0x0000000a05ff75b2 */ /* 0x0022e20008000100 */
[----:B------:R1:W4:Y:S01]  /*05c0*/  SYNCS.EXCH.64 URZ, [UR5+0x28], UR10 ;  /* 0x0000280a05ff75b2 */ /* 0x0003220008000100 */
[----:B------:R1:W1:Y:S01]  /*05d0*/  SYNCS.EXCH.64 URZ, [UR5+0x8], UR10 ;  /* 0x0000080a05ff75b2 */ /* 0x0002620008000100 */
[----:B------:R1:W1:Y:S01]  /*05e0*/  SYNCS.EXCH.64 URZ, [UR5+0x30], UR10 ;  /* 0x0000300a05ff75b2 */ /* 0x0002620008000100 */
[----:B------:R1:W1:Y:S01]  /*05f0*/  SYNCS.EXCH.64 URZ, [UR5+0x10], UR10 ;  /* 0x0000100a05ff75b2 */ /* 0x0002620008000100 */
[----:B------:R1:W1:Y:S01]  /*0600*/  SYNCS.EXCH.64 URZ, [UR5+0x38], UR10 ;  /* 0x0000380a05ff75b2 */ /* 0x0002620008000100 */
[----:B------:R1:W1:Y:S01]  /*0610*/  SYNCS.EXCH.64 URZ, [UR5+0x18], UR10 ;  /* 0x0000180a05ff75b2 */ /* 0x0002620008000100 */
[----:B------:R1:W1:Y:S01]  /*0620*/  SYNCS.EXCH.64 URZ, [UR5+0x40], UR10 ;  /* 0x0000400a05ff75b2 */ /* 0x0002620008000100 */
[----:B------:R1:W1:Y:S01]  /*0630*/  SYNCS.EXCH.64 URZ, [UR5+0x20], UR10 ;  /* 0x0000200a05ff75b2 */ /* 0x0002620008000100 */
[----:B------:R1:W1:Y:S01]  /*0640*/  SYNCS.EXCH.64 URZ, [UR5+0x48], UR10 ;  /* 0x0000480a05ff75b2 */ /* 0x0002620008000100 */
[----:B------:R-:W-:Y:S01]  /*0650*/  NOP ;  /* 0x0000000000007918 */ /* 0x000fe20000000000 */
.L_x_9:
[----:B------:R-:W2:Y:S01]  /*0660*/  SHFL.IDX PT, R2, R173, RZ, 0x1f ;  /* 0x00001fffad027589 */ /* 0x000ea200000e0000 */
[----:B------:R-:W-:Y:S01]  /*0670*/  NOP ;  /* 0x0000000000007918 */ /* 0x000fe20000000000 */
[----:B--2---:R-:W-:-:S13]  /*0680*/  ISETP.NE.AND P0, PT, R2, 0x1, PT ;  /* 0x000000010200780c */ /* 0x004fda0003f05270 */
[----:B------:R-:W-:Y:S05]  /*0690*/  @P0 BRA `(.L_x_10) ;  /* 0x0000000000480947 */ /* 0x000fea0003800000 */
[----:B------:R-:W2:Y:S01]  /*06a0*/  S2UR UR7, SR_CgaCtaId ;  /* 0x00000000000779c3 */ /* 0x000ea20000008800 */
[----:B------:R-:W-:Y:S01]  /*06b0*/  UMOV UR9, 0x400 ;  /* 0x0000040000097882 */ /* 0x000fe20000000000 */
[----:B-1----:R-:W-:Y:S01]  /*06c0*/  UMOV UR5, 0x20 ;  /* 0x0000002000057882 */ /* 0x002fe20000000000 */
[----:B------:R-:W-:Y:S01]  /*06d0*/  UMOV UR4, 0x80 ;  /* 0x0000008000047882 */ /* 0x000fe20000000000 */
[----:B------:R-:W-:-:S04]  /*06e0*/  UIADD3 UR10, UPT, UPT, -UR5, 0x100000, URZ ;  /* 0x00100000050a7890 */ /* 0x000fc8000fffe1ff */
[----:B------:R-:W-:Y:S02]  /*06f0*/  USHF.L.U32 UR11, UR10, 0xb, URZ ;  /* 0x0000000b0a0b7899 */ /* 0x000fe400080006ff */
[----:B------:R-:W-:Y:S02]  /*0700*/  USHF.L.U32 UR10, UR10, 0x1, URZ ;  /* 0x000000010a0a7899 */ /* 0x000fe400080006ff */
[----:B------:R-:W-:-:S04]  /*0710*/  UIADD3 UR4, UPT, UPT, -UR4, 0x100000, URZ ;  /* 0x0010000004047890 */ /* 0x000fc8000fffe1ff */
[----:B------:R-:W-:Y:S02]  /*0720*/  USHF.L.U32 UR5, UR4, 0xb, URZ ;  /* 0x0000000b04057899 */ /* 0x000fe400080006ff */
[----:B------:R-:W-:Y:S01]  /*0730*/  USHF.L.U32 UR4, UR4, 0x1, URZ ;  /* 0x0000000104047899 */ /* 0x000fe200080006ff */
[----:B------:R-:W-:Y:S01]  /*0740*/  ELECT P0, URZ, PT ;  /* 0x0000000000ff782f */ /* 0x000fe20003800000 */
[----:B--2---:R-:W-:Y:S01]  /*0750*/  ULEA UR7, UR7, UR9, 0x18 ;  /* 0x0000000907077291 */ /* 0x004fe2000f8ec0ff */
[----:B------:R-:W1:Y:S11]  /*0760*/  FENCE.VIEW.ASYNC.S ;  /* 0x00000000000073c6 */ /* 0x000e760000000000 */
[----:B-1----:R2:W1:Y:S01]  /*0770*/  SYNCS.EXCH.64 URZ, [UR7+0x50], UR10 ;  /* 0x0000500a07ff75b2 */ /* 0x0024620008000100 */
[----:B------:R2:W1:Y:S01]  /*0780*/  SYNCS.EXCH.64 URZ, [UR7+0x60], UR4 ;  /* 0x0000600407ff75b2 */ /* 0x0004620008000100 */
[----:B------:R2:W1:Y:S01]  /*0790*/  SYNCS.EXCH.64 URZ, [UR7+0x58], UR10 ;  /* 0x0000580a07ff75b2 */ /* 0x0004620008000100 */
[----:B------:R2:W1:Y:S02]  /*07a0*/  SYNCS.EXCH.64 URZ, [UR7+0x68], UR4 ;  /* 0x0000680407ff75b2 */ /* 0x0004640008000100 */
[----:B--2---:R-:W-:Y:S01]  /*07b0*/  NOP ;  /* 0x0000000000007918 */ /* 0x004fe20000000000 */
.L_x_10:
[----:B------:R-:W2:Y:S01]  /*07c0*/  SHFL.IDX PT, R2, R173, RZ, 0x1f ;  /* 0x00001fffad027589 */ /* 0x000ea200000e0000 */
[----:B------:R-:W-:Y:S01]  /*07d0*/  NOP ;  /* 0x0000000000007918 */ /* 0x000fe20000000000 */
[----:B--2---:R-:W-:-:S13]  /*07e0*/  ISETP.NE.AND P0, PT, R2, 0x3, PT ;  /* 0x000000030200780c */ /* 0x004fda0003f05270 */
[----:B------:R-:W-:Y:S05]  /*07f0*/  @P0 BRA `(.L_x_11) ;  /* 0x0000000000300947 */ /* 0x000fea0003800000 */
[----:B-1----:R-:W1:Y:S01]  /*0800*/  S2UR UR5, SR_CgaCtaId ;  /* 0x00000000000579c3 */ /* 0x002e620000008800 */
        /* <DEDUP_REMOVED lines=8> */
[----:B-1----:R2:W1:Y:S01]  /*0890*/  SYNCS.EXCH.64 URZ, [UR5+0x70], UR10 ;  /* 0x0000700a05ff75b2 */ /* 0x0024620008000100 */
[----:B------:R2:W1:Y:S02]  /*08a0*/  SYNCS.EXCH.64 URZ, [UR5+0x78], UR10 ;  /* 0x0000780a05ff75b2 */ /* 0x0004640008000100 */
[----:B--2---:R-:W-:Y:S01]  /*08b0*/  NOP ;  /* 0x0000000000007918 */ /* 0x004fe20000000000 */
.L_x_11:
[----:B------:R-:W2:Y:S01]  /*08c0*/  SHFL.IDX PT, R2, R173, RZ, 0x1f ;  /* 0x00001fffad027589 */ /* 0x000ea200000e0000 */
[----:B------:R-:W-:Y:S01]  /*08d0*/  NOP ;  /* 0x0000000000007918 */ /* 0x000fe20000000000 */
[----:B--2---:R-:W-:-:S13]  /*08e0*/  ISETP.NE.AND P0, PT, R2, 0x4, PT ;  /* 0x000000040200780c */ /* 0x004fda0003f05270 */
[----:B------:R-:W-:Y:S05]  /*08f0*/  @P0 BRA `(.L_x_12) ;  /* 0x00000000004c0947 */ /* 0x000fea0003800000 */
[----:B-1----:R-:W1:Y:S01]  /*0900*/  S2UR UR5, SR_CgaCtaId ;  /* 0x00000000000579c3 */ /* 0x002e620000008800 */
[----:B------:R-:W-:Y:S01]  /*0910*/  UMOV UR9, 0x100 ;  /* 0x0000010000097882 */ /* 0x000fe20000000000 */
[----:B------:R-:W-:Y:S01]  /*0920*/  UMOV UR7, 0x400 ;  /* 0x0000040000077882 */ /* 0x000fe20000000000 */
[----:B------:R-:W-:Y:S01]  /*0930*/  USEL UR9, UR9, 0xe0, UP2 ;  /* 0x000000e009097887 */ /* 0x000fe20009000000 */
[----:B------:R-:W-:Y:S01]  /*0940*/  UMOV UR4, 0x1 ;  /* 0x0000000100047882 */ /* 0x000fe20000000000 */
[----:B------:R-:W-:Y:S01]  /*0950*/  ELECT P0, URZ, PT ;  /* 0x0000000000ff782f */ /* 0x000fe20003800000 */
[----:B------:R-:W-:-:S04]  /*0960*/  UIADD3 UR10, UPT, UPT, -UR4, 0x100000, URZ ;  /* 0x00100000040a7890 */ /* 0x000fc8000fffe1ff */
[----:B------:R-:W-:Y:S02]  /*0970*/  USHF.L.U32 UR11, UR10, 0xb, URZ ;  /* 0x0000000b0a0b7899 */ /* 0x000fe400080006ff */
[----:B------:R-:W-:Y:S02]  /*0980*/  USHF.L.U32 UR10, UR10, 0x1, URZ ;  /* 0x000000010a0a7899 */ /* 0x000fe400080006ff */
[----:B------:R-:W-:-:S04]  /*0990*/  UIADD3 UR12, UPT, UPT, -UR9, 0x100000, URZ ;  /* 0x00100000090c7890 */ /* 0x000fc8000fffe1ff */
[----:B------:R-:W-:Y:S02]  /*09a0*/  USHF.L.U32 UR13, UR12, 0xb, URZ ;  /* 0x0000000b0c0d7899 */ /* 0x000fe400080006ff */
[----:B------:R-:W-:Y:S02]  /*09b0*/  USHF.L.U32 UR12, UR12, 0x1, URZ ;  /* 0x000000010c0c7899 */ /* 0x000fe400080006ff */
[----:B-1----:R-:W-:Y:S01]  /*09c0*/  ULEA UR5, UR5, UR7, 0x18 ;  /* 0x0000000705057291 */ /* 0x002fe2000f8ec0ff */
[----:B------:R-:W1:Y:S11]  /*09d0*/  FENCE.VIEW.ASYNC.S ;  /* 0x00000000000073c6 */ /* 0x000e760000000000 */
[----:B-1----:R2:W1:Y:S01]  /*09e0*/  SYNCS.EXCH.64 URZ, [UR5+0x80], UR10 ;  /* 0x0000800a05ff75b2 */ /* 0x0024620008000100 */
[----:B------:R2:W1:Y:S01]  /*09f0*/  SYNCS.EXCH.64 URZ, [UR5+0x90], UR12 ;  /* 0x0000900c05ff75b2 */ /* 0x0004620008000100 */
[----:B------:R2:W1:Y:S01]  /*0a00*/  SYNCS.EXCH.64 URZ, [UR5+0x88], UR10 ;  /* 0x0000880a05ff75b2 */ /* 0x0004620008000100 */
[----:B------:R2:W1:Y:S02]  /*0a10*/  SYNCS.EXCH.64 URZ, [UR5+0x98], UR12 ;  /* 0x0000980c05ff75b2 */ /* 0x0004640008000100 */
[----:B--2---:R-:W-:Y:S01]  /*0a20*/  NOP ;  /* 0x0000000000007918 */ /* 0x004fe20000000000 */
.L_x_12:
        /* <DEDUP_REMOVED lines=20> */
[----:B------:R2:W1:Y:S01]  /*0b70*/  SYNCS.EXCH.64 URZ, [UR7+0xc8], UR4 ;  /* 0x0000c80407ff75b2 */ /* 0x0004620008000100 */
[----:B------:R2:W1:Y:S01]  /*0b80*/  SYNCS.EXCH.64 URZ, [UR7+0xb0], UR10 ;  /* 0x0000b00a07ff75b2 */ /* 0x0004620008000100 */
[----:B------:R2:W1:Y:S01]  /*0b90*/  SYNCS.EXCH.64 URZ, [UR7+0xd0], UR4 ;  /* 0x0000d00407ff75b2 */ /* 0x0004620008000100 */
[----:B------:R2:W1:Y:S01]  /*0ba0*/  SYNCS.EXCH.64 URZ, [UR7+0xb8], UR10 ;  /* 0x0000b80a07ff75b2 */ /* 0x0004620008000100 */
[----:B------:R2:W1:Y:S02]  /*0bb0*/  SYNCS.EXCH.64 URZ, [UR7+0xd8], UR4 ;  /* 0x0000d80407ff75b2 */ /* 0x0004640008000100 */
[----:B--2---:R-:W-:Y:S01]  /*0bc0*/  NOP ;  /* 0x0000000000007918 */ /* 0x004fe20000000000 */
.L_x_13:
        /* <DEDUP_REMOVED lines=18> */
.L_x_14:
[----:B-1----:R-:W1:Y:S01]  /*0cf0*/  S2UR UR5, SR_CTAID.X ;  /* 0x00000000000579c3 */ /* 0x002e620000002500 */
[----:B------:R-:W-:-:S05]  /*0d00*/  CS2R.32 R170, SR_CgaSize ;  /* 0x0000000000aa7805 */ /* 0x000fca0000008a00 */
[----:B------:R-:W-:-:S05]  /*0d10*/  IMAD R170, R170, -0xa0, RZ ;  /* 0xffffff60aaaa7824 */ /* 0x000fca00078e02ff */
[----:B------:R-:W-:-:S14]  /*0d20*/  R2UR UR9, R170 ;  /* 0x00000000aa0972ca */ /* 0x000fdc00000e0000 */
[----:B------:R-:W2:Y:S01]  /*0d30*/  LDCU UR9, c[0x0][UR9+0x2b0] ;  /* 0x00005600090977ac */ /* 0x000ea20008000800 */
[----:B------:R-:W-:Y:S01]  /*0d40*/  NOP ;  /* 0x0000000000007918 */ /* 0x000fe20000000000 */
[----:B------:R-:W-:-:S05]  /*0d50*/  CS2R.32 R170, SR_CgaSize ;  /* 0x0000000000aa7805 */ /* 0x000fca0000008a00 */
[----:B------:R-:W-:-:S05]  /*0d60*/  IMAD R170, R170, -0xa0, RZ ;  /* 0xffffff60aaaa7824 */ /* 0x000fca00078e02ff */
[----:B------:R-:W-:-:S14]  /*0d70*/  R2UR UR7, R170 ;  /* 0x00000000aa0772ca */ /* 0x000fdc00000e0000 */
[----:B------:R-:W3:Y:S01]  /*0d80*/  LDCU UR7, c[0x0][UR7+0x2b4] ;  /* 0x00005680070777ac */ /* 0x000ee20008000800 */
[----:B------:R-:W4:Y:S08]  /*0d90*/  S2UR UR4, SR_CTAID.Y ;  /* 0x00000000000479c3 */ /* 0x000f300000002600 */
[----:B------:R-:W3:Y:S01]  /*0da0*/  LDC R9, c[0x0][0xb24] ;  /* 0x0002c900ff097b82 */ /* 0x000ee20000000800 */
[----:B-1----:R-:W-:-:S02]  /*0db0*/  I2FP.F32.U32 R5, UR5 ;  /* 0x0000000500057c45 */ /* 0x002fc40008201000 */
[----:B------:R-:W-:-:S05]  /*0dc0*/  CS2R.32 R3, SR_CgaSize ;  /* 0x0000000000037805 */ /* 0x000fca0000008a00 */
[----:B------:R-:W-:-:S06]  /*0dd0*/  IMAD R3, R3, -0xa0, RZ ;  /* 0xffffff6003037824 */ /* 0x000fcc00078e02ff */
[----:B------:R-:W1:Y:S01]  /*0de0*/  LDC R3, c[0x0][R3+0x2a0] ;  /* 0x0000a80003037b82 */ /* 0x000e620000000800 */
[----:B------:R-:W-:Y:S01]  /*0df0*/  MOV R21, UR5 ;  /* 0x0000000500157c02 */ /* 0x000fe20008000f00 */
[----:B--2---:R-:W-:Y:S01]  /*0e00*/  FMUL R5, R5, UR9 ;  /* 0x0000000905057c20 */ /* 0x004fe20008400000 */
[----:B----4-:R-:W-:Y:S02]  /*0e10*/  I2FP.F32.U32 R4, UR4 ;  /* 0x0000000400047c45 */ /* 0x010fe40008201000 */
[----:B------:R-:W-:-:S05]  /*0e20*/  CS2R.32 R2, SR_CgaSize ;  /* 0x0000000000027805 */ /* 0x000fca0000008a00 */
[----:B------:R-:W-:-:S06]  /*0e30*/  IMAD R2, R2, -0xa0, RZ ;  /* 0xffffff6002027824 */ /* 0x000fcc00078e02ff */
[----:B------:R-:W2:Y:S01]  /*0e40*/  LDC R2, c[0x0][R2+0x2a4] ;  /* 0x0000a90002027b82 */ /* 0x000ea20000000800 */
[----:B------:R-:W4:Y:S01]  /*0e50*/  F2I.U32.TRUNC.NTZ R170, R5 ;  /* 0x0000000500aa7305 */ /* 0x000f22000020f000 */
[----:B------:R-:W-:Y:S01]  /*0e60*/  MOV R20, UR4 ;  /* 0x0000000400147c02 */ /* 0x000fe20008000f00 */
[----:B---3--:R-:W-:-:S05]  /*0e70*/  FMUL R4, R4, UR7 ;  /* 0x0000000704047c20 */ /* 0x008fca0008400000 */
[----:B------:R-:W-:Y:S01]  /*0e80*/  BAR.SYNC.DEFER_BLOCKING 0x0 ;  /* 0x0000000000007b1d */ /* 0x000fe20000010000 */
[----:B------:R-:W-:-:S05]  /*0e90*/  ISETP.GE.AND P0, PT, R9, 0x1, PT ;  /* 0x000000010900780c */ /* 0x000fca0003f06270 */
[----:B------:R-:W3:Y:S02]  /*0ea0*/  F2I.U32.TRUNC.NTZ R147, R4 ;  /* 0x0000000400937305 */ /* 0x000ee4000020f000 */
[----:B------:R-:W2:Y:S01]  /*0eb0*/  S2UR UR36, SR_CTAID.Z ;  /* 0x00000000002479c3 */ /* 0x000ea20000002700 */
[----:B----4-:R-:W-:-:S05]  /*0ec0*/  IADD3 R170, PT, PT, -R170, RZ, RZ ;  /* 0x000000ffaaaa7210 */ /* 0x010fca0007ffe1ff */
[----:B-1----:R-:W-:Y:S01]  /*0ed0*/  IMAD R170, R3, R170, UR5 ;  /* 0x0000000503aa7e24 */ /* 0x002fe2000f8e02aa */
[----:B---3--:R-:W-:-:S05]  /*0ee0*/  IADD3 R147, PT, PT, -R147, RZ, RZ ;  /* 0x000000ff93937210 */ /* 0x008fca0007ffe1ff */
[----:B--2---:R-:W-:Y:S01]  /*0ef0*/  IMAD R147, R2, R147, UR4 ;  /* 0x0000000402937e24 */ /* 0x004fe2000f8e0293 */
[----:B------:R-:W-:Y:S06]  /*0f00*/  @!P0 BRA `(.L_x_15) ;  /* 0x0000000000b88947 */ /* 0x000fec0003800000 */
[----:B------:R-:W1:Y:S01]  /*0f10*/  LDC.64 R4, c[0x0][0xb18] ;  /* 0x0002c600ff047b82 */ /* 0x000e620000000a00 */
[----:B------:R-:W-:-:S07]  /*0f20*/  ISETP.NE.AND P0, PT, R9, 0x1, PT ;  /* 0x000000010900780c */ /* 0x000fce0003f05270 */
[----:B------:R-:W2:Y:S08]  /*0f30*/  LDC R10, c[0x0][0xb0c] ;  /* 0x0002c300ff0a7b82 */ /* 0x000eb00000000800 */
[----:B------:R-:W3:Y:S08]  /*0f40*/  LDC R11, c[0x0][0x370] ;  /* 0x0000dc00ff0b7b82 */ /* 0x000ef00000000800 */
[----:B------:R-:W4:Y:S01]  /*0f50*/  LDC R12, c[0x0][0x374] ;  /* 0x0000dd00ff0c7b82 */ /* 0x000f220000000800 */
[----:B-1----:R-:W-:-:S07]  /*0f60*/  ISETP.NE.AND P1, PT, R4, 0x1, PT ;  /* 0x000000010400780c */ /* 0x002fce0003f25270 */
[----:B------:R-:W3:Y:S01]  /*0f70*/  LDC.64 R6, c[0x0][0xb10] ;  /* 0x0002c400ff067b82 */ /* 0x000ee20000000a00 */
[----:B--2---:R-:W-:-:S07]  /*0f80*/  ISETP.NE.AND P2, PT, R10, 0x1, PT ;  /* 0x000000010a00780c */ /* 0x004fce0003f45270 */
[----:B------:R-:W1:Y:S08]  /*0f90*/  LDC R8, c[0x0][0xb20] ;  /* 0x0002c800ff087b82 */ /* 0x000e700000000800 */
[----:B------:R-:W2:Y:S01]  /*0fa0*/  LDC.64 R2, c[0x0][0xb28] ;  /* 0x0002ca00ff027b82 */ /* 0x000ea20000000a00 */
[----:B----4-:R-:W-:-:S04]  /*0fb0*/  IMAD.HI.U32 R13, R12, R5, RZ ;  /* 0x000000050c0d7227 */ /* 0x010fc800078e00ff */
[----:B------:R-:W-:-:S04]  /*0fc0*/  IMAD.HI.U32 R5, R20, R5, RZ ;  /* 0x0000000514057227 */ /* 0x000fc800078e00ff */
[----:B---3--:R-:W-:-:S04]  /*0fd0*/  IMAD.HI.U32 R14, R11, R6, RZ ;  /* 0x000000060b0e7227 */ /* 0x008fc800078e00ff */
[C---:B------:R-:W-:Y:S01]  /*0fe0*/  IMAD.HI.U32 R16, R21.reuse, R6, RZ ;  /* 0x0000000615107227 */ /* 0x040fe200078e00ff */
[-C--:B------:R-:W-:Y:S02]  /*0ff0*/  @P2 SHF.R.U32.HI R11, RZ, R7.reuse, R14 ;  /* 0x00000007ff0b2219 */ /* 0x080fe4000001160e */
[-C--:B-1----:R-:W-:Y:S02]  /*1000*/  @P1 SHF.R.U32.HI R12, RZ, R8.reuse, R13 ;  /* 0x00000008ff0c1219 */ /* 0x082fe4000001160d */
[----:B------:R-:W-:Y:S02]  /*1010*/  SHF.R.U32.HI R5, RZ, R8, R5 ;  /* 0x00000008ff057219 */ /* 0x000fe40000011605 */
[----:B------:R-:W-:Y:S02]  /*1020*/  SHF.R.U32.HI R16, RZ, R7, R16 ;  /* 0x00000007ff107219 */ /* 0x000fe40000011610 */
[----:B------:R-:W-:Y:S01]  /*1030*/  SEL R5, R20, R5, !P1 ;  /* 0x0000000514057207 */ /* 0x000fe20004800000 */
[----:B--2---:R-:W-:Y:S01]  /*1040*/  IMAD.HI.U32 R14, R12, R2, RZ ;  /* 0x000000020c0e7227 */ /* 0x004fe200078e00ff */
[----:B------:R-:W-:-:S02]  /*1050*/  SEL R7, R21, R16, !P2 ;  /* 0x0000001015077207 */ /* 0x000fc40005000000 */
[----:B------:R-:W-:Y:S01]  /*1060*/  IADD3 R13, PT, PT, -R5, RZ, RZ ;  /* 0x000000ff050d7210 */ /* 0x000fe20007ffe1ff */
[----:B------:R-:W-:Y:S01]  /*1070*/  IMAD.HI.U32 R6, R11, R2, RZ ;  /* 0x000000020b067227 */ /* 0x000fe200078e00ff */
[----:B------:R-:W-:-:S03]  /*1080*/  @P0 SHF.R.U32.HI R12, RZ, R3, R14 ;  /* 0x00000003ff0c0219 */ /* 0x000fc6000001160e */
[----:B------:R-:W-:Y:S01]  /*1090*/  IMAD R13, R4, R13, R20 ;  /* 0x0000000d040d7224 */ /* 0x000fe200078e0214 */
[----:B------:R-:W-:Y:S01]  /*10a0*/  @P0 SHF.R.U32.HI R11, RZ, R3, R6 ;  /* 0x00000003ff0b0219 */ /* 0x000fe20000011606 */
[----:B------:R-:W-:-:S04]  /*10b0*/  IMAD R12, R12, R9, RZ ;  /* 0x000000090c0c7224 */ /* 0x000fc800078e02ff */
[----:B------:R-:W-:Y:S01]  /*10c0*/  IMAD R6, R11, R9, RZ ;  /* 0x000000090b067224 */ /* 0x000fe200078e02ff */
[----:B------:R-:W-:-:S04]  /*10d0*/  ISETP.GE.AND P1, PT, R5, R12, PT ;  /* 0x0000000c0500720c */ /* 0x000fc80003f26270 */
[----:B------:R-:W-:Y:S01]  /*10e0*/  ISETP.GE.OR P1, PT, R7, R6, P1 ;  /* 0x000000060700720c */ /* 0x000fe20000f26670 */
[----:B------:R-:W-:-:S05]  /*10f0*/  IMAD.HI.U32 R6, R5, R2, RZ ;  /* 0x0000000205067227 */ /* 0x000fca00078e00ff */
[----:B------:R-:W-:-:S04]  /*1100*/  SHF.R.U32.HI R6, RZ, R3, R6 ;  /* 0x00000003ff067219 */ /* 0x000fc80000011606 */
[----:B------:R-:W-:-:S03]  /*1110*/  SEL R6, R5, R6, !P0 ;  /* 0x0000000605067207 */ /* 0x000fc60004000000 */
[----:B------:R-:W-:Y:S01]  /*1120*/  @!P1 IMAD.HI.U32 R8, R7, R2, RZ ;  /* 0x0000000207089227 */ /* 0x000fe200078e00ff */
[----:B------:R-:W-:-:S04]  /*1130*/  IADD3 R2, PT, PT, -R6, RZ, RZ ;  /* 0x000000ff06027210 */ /* 0x000fc80007ffe1ff */
[----:B------:R-:W-:Y:S01]  /*1140*/  @!P1 SHF.R.U32.HI R8, RZ, R3, R8 ;  /* 0x00000003ff089219 */ /* 0x000fe20000011608 */
[----:B------:R-:W-:-:S03]  /*1150*/  IMAD R2, R9, R2, R5 ;  /* 0x0000000209027224 */ /* 0x000fc600078e0205 */
[----:B------:R-:W-:-:S05]  /*1160*/  @!P1 SEL R3, R7, R8, !P0 ;  /* 0x0000000807039207 */ /* 0x000fca0004000000 */
[--C-:B------:R-:W-:Y:S02]  /*1170*/  @!P1 IMAD.IADD R6, R6, 0x1, -R3.reuse ;  /* 0x0000000106069824 */ /* 0x100fe400078e0a03 */
[----:B------:R-:W-:Y:S01]  /*1180*/  @!P1 IMAD R3, R2, R11, R3 ;  /* 0x0000000b02039224 */ /* 0x000fe200078e0203 */
[----:B------:R-:W-:Y:S01]  /*1190*/  IADD3 R2, PT, PT, -R7, RZ, RZ ;  /* 0x000000ff07027210 */ /* 0x000fe20007ffe1ff */
[----:B------:R-:W-:Y:S02]  /*11a0*/  @!P1 IMAD R5, R6, R9, R7 ;  /* 0x0000000906059224 */ /* 0x000fe400078e0207 */
[----:B------:R-:W-:Y:S02]  /*11b0*/  @!P1 IMAD.MOV.U32 R7, RZ, RZ, R3 ;  /* 0x000000ffff079224 */ /* 0x000fe400078e0003 */
[----:B------:R-:W-:Y:S02]  /*11c0*/  IMAD R2, R10, R2, R21 ;  /* 0x000000020a027224 */ /* 0x000fe400078e0215 */
[----:B------:R-:W-:-:S02]  /*11d0*/  IMAD R20, R5, R4, R13 ;  /* 0x0000000405147224 */ /* 0x000fc400078e020d */
[----:B------:R-:W-:Y:S02]  /*11e0*/  IMAD R21, R7, R10, R2 ;  /* 0x0000000a07157224 */ /* 0x000fe400078e0202 */
.L_x_15:
[----:B------:R-:W1:Y:S01]  /*11f0*/  LDCU UR4, c[0x0][0xb30] ;  /* 0x00016600ff0477ac */ /* 0x000e620008000800 */
[----:B------:R-:W2:Y:S08]  /*1200*/  S2UR UR37, SR_CgaCtaId ;  /* 0x00000000002579c3 */ /* 0x000eb00000008800 */
[----:B------:R-:W3:Y:S01]  /*1210*/  LDC R72, c[0x0][0xb24] ;  /* 0x0002c900ff487b82 */ /* 0x000ee20000000800 */
[----:B-1----:R-:W-:-:S09]  /*1220*/  UISETP.NE.AND UP1, UPT, UR4, 0x1, UPT ;  /* 0x000000010400788c */ /* 0x002fd2000bf25270 */
[----:B--2---:R-:W-:Y:S05]  /*1230*/  BRA.U UP1, `(.L_x_16) ;  /* 0x0000000101407547 */ /* 0x004fea000b800000 */
[----:B------:R-:W1:Y:S08]  /*1240*/  LDC.64 R4, c[0x0][0xb10] ;  /* 0x0002c400ff047b82 */ /* 0x000e700000000a00 */
[----:B------:R-:W2:Y:S08]  /*1250*/  LDC.64 R2, c[0x0][0xb18] ;  /* 0x0002c600ff027b82 */ /* 0x000eb00000000a00 */
[----:B------:R-:W4:Y:S08]  /*1260*/  LDC R6, c[0x0][0xb20] ;  /* 0x0002c800ff067b82 */ /* 0x000f300000000800 */
[----:B------:R-:W3:Y:S01]  /*1270*/  LDC R8, c[0x0][0xb0c] ;  /* 0x0002c300ff087b82 */ /* 0x000ee20000000800 */
[----:B-1----:R-:W-:-:S05]  /*1280*/  IMAD.HI.U32 R4, R21, R4, RZ ;  /* 0x0000000415047227 */ /* 0x002fca00078e00ff */
[----:B------:R-:W-:Y:S01]  /*1290*/  SHF.R.U32.HI R4, RZ, R5, R4 ;  /* 0x00000005ff047219 */ /* 0x000fe20000011604 */
[----:B--2---:R-:W-:Y:S01]  /*12a0*/  IMAD.HI.U32 R3, R20, R3, RZ ;  /* 0x0000000314037227 */ /* 0x004fe200078e00ff */
[----:B------:R-:W-:-:S04]  /*12b0*/  ISETP.NE.AND P0, PT, R2, 0x1, PT ;  /* 0x000000010200780c */ /* 0x000fc80003f05270 */
[----:B----4-:R-:W-:-:S04]  /*12c0*/  SHF.R.U32.HI R3, RZ, R6, R3 ;  /* 0x00000006ff037219 */ /* 0x010fc80000011603 */
[----:B------:R-:W-:Y:S02]  /*12d0*/  SEL R3, R20, R3, !P0 ;  /* 0x0000000314037207 */ /* 0x000fe40004000000 */
[----:B---3--:R-:W-:-:S04]  /*12e0*/  ISETP.NE.AND P1, PT, R8, 0x1, PT ;  /* 0x000000010800780c */ /* 0x008fc80003f25270 */
[----:B------:R-:W-:-:S05]  /*12f0*/  SEL R4, R21, R4, !P1 ;  /* 0x0000000415047207 */ /* 0x000fca0004800000 */
[----:B------:R-:W-:Y:S02]  /*1300*/  IMAD.IADD R5, R3, 0x1, -R4 ;  /* 0x0000000103057824 */ /* 0x000fe400078e0a04 */
[----:B------:R-:W-:Y:S02]  /*1310*/  IMAD.IADD R3, R4, 0x1, -R3 ;  /* 0x0000000104037824 */ /* 0x000fe400078e0a03 */
[----:B------:R-:W-:Y:S02]  /*1320*/  IMAD R21, R5, R8, R21 ;  /* 0x0000000805157224 */ /* 0x000fe400078e0215 */
[----:B------:R-:W-:-:S07]  /*1330*/  IMAD R20, R3, R2, R20 ;  /* 0x0000000203147224 */ /* 0x000fce00078e0214 */
.L_x_16:
[----:B------:R-:W-:Y:S01]  /*1340*/  BAR.SYNC.DEFER_BLOCKING 0x0 ;  /* 0x0000000000007b1d */ /* 0x000fe20000010000 */
[----:B------:R-:W-:Y:S01]  /*1350*/  UISETP.NE.AND UP1, UPT, UR8, 0x2, UPT ;  /* 0x000000020800788c */ /* 0x000fe2000bf25270 */
[----:B------:R-:W-:Y:S02]  /*1360*/  ISETP.NE.OR P5, PT, R0, 0x2, !P5 ;  /* 0x000000020000780c */ /* 0x000fe40006fa5670 */
[----:B------:R-:W-:-:S06]  /*1370*/  LOP3.LUT R2, R189, 0x1f, RZ, 0xc0, !PT ;  /* 0x0000001fbd027812 */ /* 0x000fcc00078ec0ff */
[----:B------:R-:W-:Y:S05]  /*1380*/  BRA.U UP1, `(.L_x_17) ;  /* 0x0000001101787547 */ /* 0x000fea000b800000 */
[----:B------:R-:W1:Y:S01]  /*1390*/  LDCU UR13, c[0x0][0x38c] ;  /* 0x00007180ff0d77ac */ /* 0x000e620008000800 */
[----:B------:R-:W2:Y:S01]  /*13a0*/  LDC R9, c[0x0][0x370] ;  /* 0x0000dc00ff097b82 */ /* 0x000ea20000000800 */
[----:B------:R-:W-:Y:S01]  /*13b0*/  PLOP3.LUT P1, PT, PT, PT, UP2, 0x80, 0x8 ;  /* 0x000000000008781c */ /* 0x000fe20003f2f028 */
[----:B------:R-:W-:Y:S01]  /*13c0*/  IMAD.MOV.U32 R15, RZ, RZ, 0x1 ;  /* 0x00000001ff0f7424 */ /* 0x000fe200078e00ff */
[----:B------:R-:W-:Y:S01]  /*13d0*/  ISETP.EQ.OR P4, PT, R2, RZ, P5 ;  /* 0x000000ff0200720c */ /* 0x000fe20002f82670 */
[----:B------:R-:W-:Y:S01]  /*13e0*/  IMAD.MOV.U32 R14, RZ, RZ, RZ ;  /* 0x000000ffff0e7224 */ /* 0x000fe200078e00ff */
[----:B------:R-:W-:Y:S02]  /*13f0*/  PLOP3.LUT P1, PT, P1, PT, PT, 0x8, 0x80 ;  /* 0x000000000080781c */ /* 0x000fe40000f2e170 */
[----:B------:R-:W-:Y:S01]  /*1400*/  CS2R R12, SRZ ;  /* 0x00000000000c7805 */ /* 0x000fe2000001ff00 */
[----:B------:R-:W-:Y:S01]  /*1410*/  IMAD.MOV.U32 R10, RZ, RZ, 0x1 ;  /* 0x00000001ff0a7424 */ /* 0x000fe200078e00ff */
[----:B------:R-:W4:Y:S01]  /*1420*/  LDC R0, c[0x0][0x374] ;  /* 0x0000dd00ff007b82 */ /* 0x000f220000000800 */
[----:B------:R-:W2:Y:S01]  /*1430*/  LDCU.64 UR22, c[0x0][0x348] ;  /* 0x00006900ff1677ac */ /* 0x000ea20008000a00 */
[----:B------:R-:W-:Y:S01]  /*1440*/  UMOV UR6, URZ ;  /* 0x000000ff00067c82 */ /* 0x000fe20008000000 */
[----:B-1----:R-:W-:-:S04]  /*1450*/  UIADD3 UR5, UPT, UPT, UR13, 0x3f, URZ ;  /* 0x0000003f0d057890 */ /* 0x002fc8000fffe0ff */
[----:B------:R-:W-:-:S04]  /*1460*/  USHF.R.S32.HI UR4, URZ, 0x1f, UR5 ;  /* 0x0000001fff047899 */ /* 0x000fc80008011405 */
[----:B------:R-:W-:-:S04]  /*1470*/  ULEA.HI UR4, UR4, UR5, URZ, 0x6 ;  /* 0x0000000504047291 */ /* 0x000fc8000f8f30ff */
[----:B------:R-:W-:Y:S02]  /*1480*/  USHF.R.S32.HI UR15, URZ, 0x6, UR4 ;  /* 0x00000006ff0f7899 */ /* 0x000fe40008011404 */
[----:B------:R-:W-:Y:S02]  /*1490*/  UIADD3 UR4, UPT, UPT, UR13, -0x1, URZ ;  /* 0xffffffff0d047890 */ /* 0x000fe4000fffe0ff */
[----:B------:R-:W-:Y:S02]  /*14a0*/  UISETP.LT.U32.AND UP0, UPT, UR15, 0x5, UPT ;  /* 0x000000050f00788c */ /* 0x000fe4000bf01070 */
[----:B------:R-:W-:Y:S02]  /*14b0*/  UISETP.GE.U32.AND UP1, UPT, UR4, -0x7f, UPT ;  /* 0xffffff810400788c */ /* 0x000fe4000bf26070 */
[----:B------:R-:W-:Y:S02]  /*14c0*/  USEL UR14, UR15, 0x5, UP0 ;  /* 0x000000050f0e7887 */ /* 0x000fe40008000000 */
[----:B------:R-:W-:-:S02]  /*14d0*/  UIADD3 UR13, UPT, UPT, UR13, 0x7e, URZ ;  /* 0x0000007e0d0d7890 */ /* 0x000fc4000fffe0ff */
[----:B------:R-:W-:Y:S02]  /*14e0*/  UIADD3 UR5, UPT, UPT, UR14, -0x1, URZ ;  /* 0xffffffff0e057890 */ /* 0x000fe4000fffe0ff */
[----:B------:R-:W-:-:S03]  /*14f0*/  UIADD3 UR7, UPT, UPT, UR15, -UR14, URZ ;  /* 0x8000000e0f077290 */ /* 0x000fc6000fffe0ff */
[----:B------:R-:W-:-:S04]  /*1500*/  @UP1 UIADD3 UR5, UPT, UPT, UR14, URZ, URZ ;  /* 0x000000ff0e051290 */ /* 0x000fc8000fffe0ff */
[----:B--2---:R-:W-:-:S12]  /*1510*/  UIADD3 UR5, UPT, UPT, UR5, 0x1, URZ ;  /* 0x0000000105057890 */ /* 0x004fd8000fffe0ff */
.L_x_35:
[----:B------:R-:W-:Y:S01]  /*1520*/  UISETP.NE.AND UP0, UPT, UR37, URZ, UPT ;  /* 0x000000ff2500728c */ /* 0x000fe2000bf05270 */
[----:B------:R-:W1:Y:S08]  /*1530*/  S2UR UR37, SR_CgaCtaId ;  /* 0x00000000002579c3 */ /* 0x000e700000008800 */
[----:B------:R-:W-:Y:S05]  /*1540*/  BRA.U UP0, `(.L_x_18) ;  /* 0x0000000100347547 */ /* 0x000fea000b800000 */
[----:B------:R-:W2:Y:S01]  /*1550*/  S2R R2, SR_CgaCtaId ;  /* 0x0000000000027919 */ /* 0x000ea20000008800 */
[----:B------:R-:W-:-:S04]  /*1560*/  MOV R3, 0x400 ;  /* 0x0000040000037802 */ /* 0x000fc80000000f00 */
[----:B--2---:R-:W-:Y:S02]  /*1570*/  LEA R3, R2, R3, 0x18 ;  /* 0x0000000302037211 */ /* 0x004fe400078ec0ff */
[----:B------:R-:W-:-:S03]  /*1580*/  SHF.L.U32 R2, R10, 0x1f, RZ ;  /* 0x0000001f0a027819 */ /* 0x000fc600000006ff */
[----:B------:R-:W-:-:S04]  /*1590*/  IMAD R3, R12, 0x8, R3 ;  /* 0x000000080c037824 */ /* 0x000fc800078e0203 */
[----:B------:R-:W2:Y:S02]  /*15a0*/  SYNCS.PHASECHK.TRANS64.TRYWAIT P0, [R3+URZ+0xf0], R2 ;  /* 0x0000f002030075a7 */ /* 0x000ea400080011ff */
[----:B--2---:R-:W-:Y:S05]  /*15b0*/  @!P0 BRA `(.L_x_19) ;  /* 0x0000006c00008947 */ /* 0x004fea0003800000 */
.L_x_107:
[----:B------:R-:W-:Y:S01]  /*15c0*/  VIADD R12, R12, 0x1 ;  /* 0x000000010c0c7836 */ /* 0x000fe20000000000 */
[----:B------:R2:W-:Y:S04]  /*15d0*/  SYNCS.ARRIVE.TRANS64.A1T0 RZ, [R3+URZ+0xe0], RZ ;  /* 0x0000e0ff03ff79a7 */ /* 0x0005e800081000ff */
[----:B------:R-:W-:-:S04]  /*15e0*/  ISETP.NE.AND P0, PT, R12, 0x2, PT ;  /* 0x000000020c00780c */ /* 0x000fc80003f05270 */
[----:B------:R-:W-:Y:S02]  /*15f0*/  SEL R12, R12, RZ, P0 ;  /* 0x000000ff0c0c7207 */ /* 0x000fe40000000000 */
[----:B--2---:R-:W-:-:S04]  /*1600*/  SEL R3, RZ, 0x1, P0 ;  /* 0x00000001ff037807 */ /* 0x004fc80000000000 */
[----:B------:R-:W-:-:S07]  /*1610*/  LOP3.LUT R10, R10, R3, RZ, 0x3c, !PT ;  /* 0x000000030a0a7212 */ /* 0x000fce00078e3cff */
.L_x_18:
[----:B------:R-:W-:Y:S01]  /*1620*/  UMOV UR4, 0x400 ;  /* 0x0000040000047882 */ /* 0x000fe20000000000 */
[----:B------:R-:W-:Y:S01]  /*1630*/  SHF.L.U32 R2, R15, 0x1f, RZ ;  /* 0x0000001f0f027819 */ /* 0x000fe200000006ff */
[----:B-1----:R-:W-:Y:S01]  /*1640*/  ULEA UR4, UR37, UR4, 0x18 ;  /* 0x0000000425047291 */ /* 0x002fe2000f8ec0ff */
[----:B------:R-:W-:Y:S01]  /*1650*/  R2UR UR35, R21 ;  /* 0x00000000152372ca */ /* 0x000fe200000e0000 */
[----:B------:R-:W-:Y:S01]  /*1660*/  UISETP.GE.U32.AND UP0, UPT, UR13, 0x7f, UPT ;  /* 0x0000007f0d00788c */ /* 0x000fe2000bf06070 */
[----:B------:R-:W-:Y:S01]  /*1670*/  R2UR UR11, R20 ;  /* 0x00000000140b72ca */ /* 0x000fe200000e0000 */
[----:B------:R-:W-:Y:S01]  /*1680*/  ULEA UR8, UR6, UR4, 0x3 ;  /* 0x0000000406087291 */ /* 0x000fe2000f8e18ff */
[----:B------:R-:W-:-:S08]  /*1690*/  UMOV UR24, URZ ;  /* 0x000000ff00187c82 */ /* 0x000fd00008000000 */
[----:B------:R1:W2:Y:S01]  /*16a0*/  SYNCS.PHASECHK.TRANS64.TRYWAIT P0, [UR8+0x28], R2 ;  /* 0x00002802ff0075a7 */ /* 0x0002a20008001108 */
[----:B------:R-:W-:Y:S02]  /*16b0*/  USHF.L.U32 UR35, UR35, 0x7, URZ ;  /* 0x0000000723237899 */ /* 0x000fe400080006ff */
[----:B------:R-:W-:Y:S01]  /*16c0*/  USHF.L.U32 UR11, UR11, 0x7, URZ ;  /* 0x000000070b0b7899 */ /* 0x000fe200080006ff */
[----:B------:R-:W-:Y:S11]  /*16d0*/  BRA.U !UP0, `(.L_x_20) ;  /* 0x0000000108a47547 */ /* 0x000ff6000b800000 */
[----:B------:R-:W-:Y:S01]  /*16e0*/  UMOV UR16, URZ ;  /* 0x000000ff00107c82 */ /* 0x000fe20008000000 */
[----:B------:R-:W-:-:S05]  /*16f0*/  UMOV UR17, UR6 ;  /* 0x0000000600117c82 */ /* 0x000fca0008000000 */
.L_x_25:
[----:B-1----:R-:W-:Y:S01]  /*1700*/  ULEA UR33, UR17, UR4, 0x3 ;  /* 0x0000000411217291 */ /* 0x002fe2000f8e18ff */
[----:B--2---:R-:W-:Y:S01]  /*1710*/  @!P5 MOV R3, 0x4000 ;  /* 0x000040000003d802 */ /* 0x004fe20000000f00 */
[----:B--2---:R-:W-:Y:S10]  /*1720*/  @P0 BRA `(.L_x_21) ;  /* 0x00000000000c0947 */ /* 0x004ff40003800000 */
[----:B------:R-:W-:-:S04]  /*1730*/  SHF.L.U32 R5, R15, 0x1f, RZ ;  /* 0x0000001f0f057819 */ /* 0x000fc800000006ff */
[----:B------:R-:W2:Y:S02]  /*1740*/  SYNCS.PHASECHK.TRANS64.TRYWAIT P0, [UR33+0x28], R5 ;  /* 0x00002805ff0075a7 */ /* 0x000ea40008001121 */
[----:B--2---:R-:W-:Y:S05]  /*1750*/  @!P0 BRA `(.L_x_22) ;  /* 0x0000006800ac8947 */ /* 0x004fea0003800000 */
.L_x_21:
[----:B------:R2:W-:Y:S01]  /*1760*/  @!P5 SYNCS.ARRIVE.TRANS64 RZ, [UR33], R3 ;  /* 0x00000003ffffd9a7 */ /* 0x0005e20008000021 */
[----:B------:R-:W-:Y:S04]  /*1770*/  BSSY.RECONVERGENT B0, `(.L_x_23) ;  /* 0x0000003000007945 */ /* 0x000fe80003800200 */
[----:B------:R-:W-:Y:S05]  /*1780*/  @P4 BRA `(.L_x_24) ;  /* 0x0000000000044947 */ /* 0x000fea0003800000 */
[----:B------:R-:W-:Y:S05]  /*1790*/  BPT.TRAP 0x1 ;  /* 0x000000040000795c */ /* 0x000fea0000300000 */
.L_x_24:
[----:B------:R-:W-:Y:S05]  /*17a0*/  BSYNC.RECONVERGENT B0 ;  /* 0x0000000000007941 */ /* 0x000fea0003800200 */
.L_x_23:
[----:B------:R-:W-:Y:S02]  /*17b0*/  UIADD3 UR6, UPT, UPT, UR17, 0x1, URZ ;  /* 0x0000000111067890 */ /* 0x000fe4000fffe0ff */
[----:B------:R-:W-:Y:S02]  /*17c0*/  UIADD3 UR26, UP1, UPT, UR22, 0x80, URZ ;  /* 0x00000080161a7890 */ /* 0x000fe4000ff3e0ff */
[----:B------:R-:W-:Y:S02]  /*17d0*/  UISETP.NE.AND UP0, UPT, UR6, 0x5, UPT ;  /* 0x000000050600788c */ /* 0x000fe4000bf05270 */
[----:B------:R-:W-:Y:S02]  /*17e0*/  USHF.L.U32 UR34, UR16, 0x6, URZ ;  /* 0x0000000610227899 */ /* 0x000fe400080006ff */
[----:B------:R-:W-:Y:S02]  /*17f0*/  USEL UR9, URZ, 0x1, UP0 ;  /* 0x00000001ff097887 */ /* 0x000fe40008000000 */
[----:B------:R-:W-:-:S02]  /*1800*/  USEL UR6, UR6, URZ, UP0 ;  /* 0x000000ff06067287 */ /* 0x000fc40008000000 */
[----:B------:R-:W-:Y:S02]  /*1810*/  UIADD3 UR20, UP0, UPT, UR22, 0x180, URZ ;  /* 0x0000018016147890 */ /* 0x000fe4000ff1e0ff */
[----:B------:R-:W-:Y:S01]  /*1820*/  ULEA UR8, UR6, UR4, 0x3 ;  /* 0x0000000406087291 */ /* 0x000fe2000f8e18ff */
[----:B------:R-:W-:Y:S01]  /*1830*/  LOP3.LUT R15, R15, UR9, RZ, 0x3c, !PT ;  /* 0x000000090f0f7c12 */ /* 0x000fe2000f8e3cff */
[----:B------:R-:W-:Y:S02]  /*1840*/  UIADD3.X UR27, UPT, UPT, URZ, UR23, URZ, UP1, !UPT ;  /* 0x00000017ff1b7290 */ /* 0x000fe40008ffe4ff */
[----:B------:R-:W-:Y:S01]  /*1850*/  UIADD3.X UR21, UPT, UPT, URZ, UR23, URZ, UP0, !UPT ;  /* 0x00000017ff157290 */ /* 0x000fe200087fe4ff */
[----:B-1----:R-:W-:Y:S01]  /*1860*/  SHF.L.U32 R2, R15, 0x1f, RZ ;  /* 0x0000001f0f027819 */ /* 0x002fe200000006ff */
[----:B------:R-:W-:Y:S01]  /*1870*/  UMOV UR18, 0x0 ;  /* 0x0000000000127882 */ /* 0x000fe20000000000 */
[----:B------:R-:W-:Y:S01]  /*1880*/  UMOV UR19, 0x10000000 ;  /* 0x1000000000137882 */ /* 0x000fe20000000000 */
[----:B------:R-:W-:Y:S01]  /*1890*/  UMOV UR12, UR36 ;  /* 0x00000024000c7c82 */ /* 0x000fe20008000000 */
[----:B------:R1:W1:Y:S01]  /*18a0*/  SYNCS.PHASECHK.TRANS64.TRYWAIT P0, [UR8+0x28], R2 ;  /* 0x00002802ff0075a7 */ /* 0x0002620008001108 */
[----:B------:R-:W-:Y:S01]  /*18b0*/  ULEA UR8, UR17, UR4, 0xd ;  /* 0x0000000411087291 */ /* 0x000fe2000f8e68ff */
[----:B------:R-:W-:Y:S01]  /*18c0*/  UMOV UR9, UR33 ;  /* 0x0000002100097c82 */ /* 0x000fe20008000000 */
[----:B------:R-:W-:-:S02]  /*18d0*/  UMOV UR10, UR34 ;  /* 0x00000022000a7c82 */ /* 0x000fc40008000000 */
[----:B------:R-:W-:Y:S02]  /*18e0*/  UIADD3 UR32, UPT, UPT, UR8, 0x8400, URZ ;  /* 0x0000840008207890 */ /* 0x000fe4000fffe0ff */
[----:B------:R-:W-:Y:S02]  /*18f0*/  UIADD3 UR8, UPT, UPT, UR8, 0x12400, URZ ;  /* 0x0001240008087890 */ /* 0x000fe4000fffe0ff */
[----:B------:R-:W-:Y:S01]  /*1900*/  UIADD3 UR16, UPT, UPT, UR16, 0x1, URZ ;  /* 0x0000000110107890 */ /* 0x000fe2000fffe0ff */
[----:B------:R-:W-:Y:S01]  /*1910*/  UMOV UR24, UR5 ;  /* 0x0000000500187c82 */ /* 0x000fe20008000000 */
[----:B------:R-:W-:Y:S02]  /*1920*/  UMOV UR17, UR6 ;  /* 0x0000000600117c82 */ /* 0x000fe40008000000 */
[----:B------:R-:W-:Y:S01]  /*1930*/  UISETP.NE.AND UP0, UPT, UR16, UR5, UPT ;  /* 0x000000051000728c */ /* 0x000fe2000bf05270 */
[----:B------:R1:W-:Y:S02]  /*1940*/  UTMALDG.3D [UR32], [UR26], desc[UR18] ;  /* 0x000012201a0075b4 */ /* 0x0003e40008011000 */
[----:B------:R1:W-:Y:S06]  /*1950*/  UTMALDG.3D [UR8], [UR20], desc[UR18] ;  /* 0x00001208140075b4 */ /* 0x0003ec0008011000 */
[----:B------:R-:W-:Y:S05]  /*1960*/  BRA.U UP0, `(.L_x_25) ;  /* 0xfffffffd00647547 */ /* 0x000fea000b83ffff */
.L_x_20:
[----:B-1----:R-:W-:Y:S01]  /*1970*/  ULEA UR8, UR6, UR4, 0x3 ;  /* 0x0000000406087291 */ /* 0x002fe2000f8e18ff */
[----:B------:R-:W-:Y:S01]  /*1980*/  SHF.L.U32 R2, R15, 0x1f, RZ ;  /* 0x0000001f0f027819 */ /* 0x000fe200000006ff */
[----:B------:R-:W-:Y:S01]  /*1990*/  @!P1 SYNCS.ARRIVE.TRANS64.A1T0 RZ, [UR4+0x78], RZ ;  /* 0x000078ffffff99a7 */ /* 0x000fe20008100004 */
[----:B------:R-:W-:-:S06]  /*19a0*/  UISETP.GT.AND UP0, UPT, UR15, UR14, UPT ;  /* 0x0000000e0f00728c */ /* 0x000fcc000bf04270 */
[----:B--2---:R1:W2:Y:S03]  /*19b0*/  SYNCS.PHASECHK.TRANS64.TRYWAIT P0, [UR8+0x28], R2 ;  /* 0x00002802ff0075a7 */ /* 0x0042a60008001108 */
[----:B------:R-:W-:Y:S05]  /*19c0*/  BRA.U !UP0, `(.L_x_26) ;  /* 0x0000000108a87547 */ /* 0x000fea000b800000 */
[----:B------:R-:W-:Y:S01]  /*19d0*/  UIADD3 UR21, UPT, UPT, UR7, UR24, URZ ;  /* 0x0000001807157290 */ /* 0x000fe2000fffe0ff */
[----:B------:R-:W-:-:S11]  /*19e0*/  UMOV UR25, UR6 ;  /* 0x0000000600197c82 */ /* 0x000fd60008000000 */
.L_x_31:
[----:B-1----:R-:W-:Y:S01]  /*19f0*/  ULEA UR17, UR25, UR4, 0x3 ;  /* 0x0000000419117291 */ /* 0x002fe2000f8e18ff */
[----:B--2---:R-:W-:Y:S01]  /*1a00*/  @!P5 MOV R3, 0x4000 ;  /* 0x000040000003d802 */ /* 0x004fe20000000f00 */
[----:B--2---:R-:W-:Y:S10]  /*1a10*/  @P0 BRA `(.L_x_27) ;  /* 0x00000000000c0947 */ /* 0x004ff40003800000 */
[----:B------:R-:W-:-:S04]  /*1a20*/  SHF.L.U32 R5, R15, 0x1f, RZ ;  /* 0x0000001f0f057819 */ /* 0x000fc800000006ff */
[----:B------:R-:W2:Y:S02]  /*1a30*/  SYNCS.PHASECHK.TRANS64.TRYWAIT P0, [UR17+0x28], R5 ;  /* 0x00002805ff0075a7 */ /* 0x000ea40008001111 */
[----:B--2---:R-:W-:Y:S05]  /*1a40*/  @!P0 BRA `(.L_x_28) ;  /* 0x0000006800088947 */ /* 0x004fea0003800000 */
.L_x_27:
[----:B------:R2:W-:Y:S01]  /*1a50*/  @!P5 SYNCS.ARRIVE.TRANS64 RZ, [UR17], R3 ;  /* 0x00000003ffffd9a7 */ /* 0x0005e20008000011 */
[----:B------:R-:W-:Y:S04]  /*1a60*/  BSSY.RECONVERGENT B0, `(.L_x_29) ;  /* 0x0000003000007945 */ /* 0x000fe80003800200 */
[----:B------:R-:W-:Y:S05]  /*1a70*/  @P4 BRA `(.L_x_30) ;  /* 0x0000000000044947 */ /* 0x000fea0003800000 */
[----:B------:R-:W-:Y:S05]  /*1a80*/  BPT.TRAP 0x1 ;  /* 0x000000040000795c */ /* 0x000fea0000300000 */
.L_x_30:
[----:B------:R-:W-:Y:S05]  /*1a90*/  BSYNC.RECONVERGENT B0 ;  /* 0x0000000000007941 */ /* 0x000fea0003800200 */
.L_x_29:
        /* <DEDUP_REMOVED lines=20> */
[----:B------:R-:W-:Y:S01]  /*1be0*/  UIADD3 UR8, UPT, UPT, UR8, 0x12400, URZ ;  /* 0x0001240008087890 */ /* 0x000fe2000fffe0ff */
[----:B------:R-:W-:Y:S01]  /*1bf0*/  UMOV UR9, UR17 ;  /* 0x0000001100097c82 */ /* 0x000fe20008000000 */
[----:B------:R-:W-:Y:S01]  /*1c00*/  UMOV UR10, UR18 ;  /* 0x00000012000a7c82 */ /* 0x000fe20008000000 */
[----:B------:R-:W-:Y:S01]  /*1c10*/  UIADD3 UR24, UPT, UPT, UR24, 0x1, URZ ;  /* 0x0000000118187890 */ /* 0x000fe2000fffe0ff */
[----:B------:R-:W-:-:S03]  /*1c20*/  UMOV UR25, UR6 ;  /* 0x0000000600197c82 */ /* 0x000fc60008000000 */
[----:B------:R1:W-:Y:S01]  /*1c30*/  UTMALDG.3D [UR16], [UR30], desc[UR26] ;  /* 0x00001a101e0075b4 */ /* 0x0003e20008011000 */
[----:B------:R-:W-:Y:S01]  /*1c40*/  UISETP.NE.AND UP0, UPT, UR24, UR21, UPT ;  /* 0x000000151800728c */ /* 0x000fe2000bf05270 */
[----:B------:R1:W-:Y:S08]  /*1c50*/  UTMALDG.3D [UR8], [UR28], desc[UR26] ;  /* 0x00001a081c0075b4 */ /* 0x0003f00008011000 */
[----:B------:R-:W-:Y:S05]  /*1c60*/  BRA.U UP0, `(.L_x_31) ;  /* 0xfffffffd00607547 */ /* 0x000fea000b83ffff */
.L_x_26:
[C---:B-1----:R-:W-:Y:S01]  /*1c70*/  LEA R2, R14.reuse, UR4, 0x3 ;  /* 0x000000040e027c11 */ /* 0x042fe2000f8e18ff */
[----:B------:R-:W-:Y:S01]  /*1c80*/  NOP ;  /* 0x0000000000007918 */ /* 0x000fe20000000000 */
[----:B--2---:R-:W-:Y:S02]  /*1c90*/  SHF.L.U32 R3, R13, 0x1f, RZ ;  /* 0x0000001f0d037819 */ /* 0x004fe400000006ff */
[----:B------:R-:W-:Y:S02]  /*1ca0*/  LEA R4, R14, UR4, 0x4 ;  /* 0x000000040e047c11 */ /* 0x000fe4000f8e20ff */
[----:B------:R-:W1:Y:S02]  /*1cb0*/  SYNCS.PHASECHK.TRANS64.TRYWAIT P0, [R2+URZ+0x80], R3 ;  /* 0x00008003020075a7 */ /* 0x000e6400080011ff */
[----:B-1----:R-:W-:Y:S05]  /*1cc0*/  @!P0 BRA `(.L_x_32) ;  /* 0x0000006400808947 */ /* 0x002fea0003800000 */
.L_x_110:
[----:B------:R-:W2:Y:S01]  /*1cd0*/  LDS.128 R4, [R4+0x110] ;  /* 0x0001100004047984 */ /* 0x000ea20000000c00 */
[----:B---3--:R-:W-:Y:S01]  /*1ce0*/  ISETP.GE.AND P0, PT, R72, 0x1, PT ;  /* 0x000000014800780c */ /* 0x008fe20003f06270 */
[----:B-1----:R-:W-:Y:S01]  /*1cf0*/  VIADD R2, R2, 0x90 ;  /* 0x0000009002027836 */ /* 0x002fe20000000000 */
[----:B------:R-:W-:Y:S01]  /*1d00*/  @!PT LDS RZ, [RZ] ;  /* 0x00000000fffff984 */ /* 0x000fe20000000800 */
[----:B------:R-:W-:Y:S01]  /*1d10*/  @!PT LDS RZ, [RZ] ;  /* 0x00000000fffff984 */ /* 0x000fe20000000800 */
[----:B------:R-:W-:Y:S01]  /*1d20*/  @!PT LDS RZ, [RZ] ;  /* 0x00000000fffff984 */ /* 0x000fe20000000800 */
[----:B------:R-:W-:Y:S01]  /*1d30*/  @!PT LDS RZ, [RZ] ;  /* 0x00000000fffff984 */ /* 0x000fe20000000800 */
[----:B------:R1:W-:Y:S06]  /*1d40*/  MEMBAR.ALL.CTA ;  /* 0x0000000000007992 */ /* 0x0003ec0000008000 */
[----:B-1----:R-:W1:Y:S01]  /*1d50*/  FENCE.VIEW.ASYNC.S ;  /* 0x00000000000073c6 */ /* 0x002e620000000000 */
[----:B------:R-:W-:-:S04]  /*1d60*/  PRMT R2, RZ, 0x654, R2 ;  /* 0x00000654ff027816 */ /* 0x000fc80000000002 */
[----:B-1----:R1:W-:Y:S01]  /*1d70*/  SYNCS.ARRIVE.TRANS64.RED.A1T0 RZ, [R2+URZ], RZ ;  /* 0x000000ff02ff79a7 */ /* 0x0023e200081004ff */
[----:B--2---:R-:W-:-:S13]  /*1d80*/  LOP3.LUT P2, RZ, R6, 0x1, RZ, 0xc0, !PT ;  /* 0x0000000106ff7812 */ /* 0x004fda000784c0ff */
[----:B------:R-:W-:Y:S01]  /*1d90*/  @P2 SHF.R.U32.HI R3, RZ, 0x10, R5 ;  /* 0x00000010ff032819 */ /* 0x000fe20000011605 */
[----:B------:R-:W-:Y:S01]  /*1da0*/  VOTEU.ANY UP0, P2 ;  /* 0x0000000000ff7886 */ /* 0x000fe20001000100 */
[----:B------:R-:W-:Y:S02]  /*1db0*/  @P2 MOV R11, R4 ;  /* 0x00000004000b2202 */ /* 0x000fe40000000f00 */
[----:B------:R-:W-:Y:S02]  /*1dc0*/  @P2 R2UR.BROADCAST UR8, R3 ;  /* 0x00000000030822ca */ /* 0x000fe400008e0000 */
[----:B------:R-:W-:-:S11]  /*1dd0*/  @P2 LOP3.LUT R8, R5, 0xffff, RZ, 0xc0, !PT ;  /* 0x0000ffff05082812 */ /* 0x000fd600078ec0ff */
[----:B------:R-:W-:Y:S01]  /*1de0*/  @UP0 UMOV UR36, UR8 ;  /* 0x0000000800240c82 */ /* 0x000fe20008000000 */
[----:B-1----:R-:W-:Y:S05]  /*1df0*/  @!P0 BRA `(.L_x_33) ;  /* 0x0000000000b88947 */ /* 0x002fea0003800000 */
[----:B------:R-:W4:Y:S01]  /*1e00*/  LDC.64 R4, c[0x0][0xb18] ;  /* 0x0002c600ff047b82 */ /* 0x000f220000000a00 */
[----:B------:R-:W-:-:S07]  /*1e10*/  ISETP.NE.AND P3, PT, R72, 0x1, PT ;  /* 0x000000014800780c */ /* 0x000fce0003f65270 */
[----:B------:R-:W1:Y:S08]  /*1e20*/  LDC.64 R6, c[0x0][0xb10] ;  /* 0x0002c400ff067b82 */ /* 0x000e700000000a00 */
[----:B------:R-:W2:Y:S08]  /*1e30*/  LDC R16, c[0x0][0xb20] ;  /* 0x0002c800ff107b82 */ /* 0x000eb00000000800 */
[----:B------:R-:W3:Y:S01]  /*1e40*/  LDC R18, c[0x0][0xb0c] ;  /* 0x0002c300ff127b82 */ /* 0x000ee20000000800 */
[----:B----4-:R-:W-:Y:S01]  /*1e50*/  IMAD.HI.U32 R17, R0, R5, RZ ;  /* 0x0000000500117227 */ /* 0x010fe200078e00ff */
[----:B------:R-:W-:-:S03]  /*1e60*/  ISETP.NE.AND P0, PT, R4, 0x1, PT ;  /* 0x000000010400780c */ /* 0x000fc60003f05270 */
[----:B------:R-:W-:-:S03]  /*1e70*/  IMAD.HI.U32 R5, R8, R5, RZ ;  /* 0x0000000508057227 */ /* 0x000fc600078e00ff */
[----:B------:R-:W4:Y:S01]  /*1e80*/  LDC.64 R2, c[0x0][0xb28] ;  /* 0x0002ca00ff027b82 */ /* 0x000f220000000a00 */
[----:B-1----:R-:W-:-:S04]  /*1e90*/  IMAD.HI.U32 R20, R9, R6, RZ ;  /* 0x0000000609147227 */ /* 0x002fc800078e00ff */
[----:B------:R-:W-:Y:S01]  /*1ea0*/  IMAD.HI.U32 R22, R11, R6, RZ ;  /* 0x000000060b167227 */ /* 0x000fe200078e00ff */
[----:B------:R-:W-:Y:S02]  /*1eb0*/  SHF.R.U32.HI R20, RZ, R7, R20 ;  /* 0x00000007ff147219 */ /* 0x000fe40000011614 */
[-C--:B--2---:R-:W-:Y:S02]  /*1ec0*/  SHF.R.U32.HI R17, RZ, R16.reuse, R17 ;  /* 0x00000010ff117219 */ /* 0x084fe40000011611 */
[----:B------:R-:W-:Y:S02]  /*1ed0*/  SHF.R.U32.HI R5, RZ, R16, R5 ;  /* 0x00000010ff057219 */ /* 0x000fe40000011605 */
[----:B------:R-:W-:Y:S02]  /*1ee0*/  SEL R17, R0, R17, !P0 ;  /* 0x0000001100117207 */ /* 0x000fe40004000000 */
[----:B------:R-:W-:Y:S02]  /*1ef0*/  SHF.R.U32.HI R22, RZ, R7, R22 ;  /* 0x00000007ff167219 */ /* 0x000fe40000011616 */
[----:B---3--:R-:W-:-:S02]  /*1f00*/  ISETP.NE.AND P1, PT, R18, 0x1, PT ;  /* 0x000000011200780c */ /* 0x008fc40003f25270 */
[----:B------:R-:W-:Y:S02]  /*1f10*/  SEL R5, R8, R5, !P0 ;  /* 0x0000000508057207 */ /* 0x000fe40004000000 */
[----:B------:R-:W-:Y:S02]  /*1f20*/  SEL R19, R9, R20, !P1 ;  /* 0x0000001409137207 */ /* 0x000fe40004800000 */
[----:B------:R-:W-:Y:S01]  /*1f30*/  SEL R7, R11, R22, !P1 ;  /* 0x000000160b077207 */ /* 0x000fe20004800000 */
[----:B----4-:R-:W-:-:S04]  /*1f40*/  IMAD.HI.U32 R20, R17, R2, RZ ;  /* 0x0000000211147227 */ /* 0x010fc800078e00ff */
[----:B------:R-:W-:Y:S01]  /*1f50*/  IMAD.HI.U32 R6, R19, R2, RZ ;  /* 0x0000000213067227 */ /* 0x000fe200078e00ff */
[----:B------:R-:W-:-:S04]  /*1f60*/  @P3 SHF.R.U32.HI R17, RZ, R3, R20 ;  /* 0x00000003ff113219 */ /* 0x000fc80000011614 */
[----:B------:R-:W-:Y:S01]  /*1f70*/  @P3 SHF.R.U32.HI R19, RZ, R3, R6 ;  /* 0x00000003ff133219 */ /* 0x000fe20000011606 */
[----:B------:R-:W-:-:S04]  /*1f80*/  IMAD R17, R72, R17, RZ ;  /* 0x0000001148117224 */ /* 0x000fc800078e02ff */
[----:B------:R-:W-:Y:S01]  /*1f90*/  IMAD R6, R72, R19, RZ ;  /* 0x0000001348067224 */ /* 0x000fe200078e02ff */
[C---:B------:R-:W-:Y:S02]  /*1fa0*/  ISETP.GE.AND P0, PT, R5.reuse, R17, PT ;  /* 0x000000110500720c */ /* 0x040fe40003f06270 */
[----:B------:R-:W-:Y:S02]  /*1fb0*/  IADD3 R17, PT, PT, -R5, RZ, RZ ;  /* 0x000000ff05117210 */ /* 0x000fe40007ffe1ff */
[----:B------:R-:W-:Y:S01]  /*1fc0*/  ISETP.GE.OR P0, PT, R7, R6, P0 ;  /* 0x000000060700720c */ /* 0x000fe20000706670 */
[----:B------:R-:W-:-:S04]  /*1fd0*/  IMAD.HI.U32 R6, R5, R2, RZ ;  /* 0x0000000205067227 */ /* 0x000fc800078e00ff */
[----:B------:R-:W-:Y:S01]  /*1fe0*/  IMAD R8, R4, R17, R8 ;  /* 0x0000001104087224 */ /* 0x000fe200078e0208 */
[----:B------:R-:W-:-:S04]  /*1ff0*/  SHF.R.U32.HI R6, RZ, R3, R6 ;  /* 0x00000003ff067219 */ /* 0x000fc80000011606 */
[----:B------:R-:W-:-:S03]  /*2000*/  SEL R6, R5, R6, !P3 ;  /* 0x0000000605067207 */ /* 0x000fc60005800000 */
[----:B------:R-:W-:-:S04]  /*2010*/  @!P0 IMAD.HI.U32 R16, R7, R2, RZ ;  /* 0x0000000207108227 */ /* 0x000fc800078e00ff */
[----:B------:R-:W-:Y:S01]  /*2020*/  IMAD.MOV R2, RZ, RZ, -R6 ;  /* 0x000000ffff027224 */ /* 0x000fe200078e0a06 */
[----:B------:R-:W-:-:S03]  /*2030*/  @!P0 SHF.R.U32.HI R16, RZ, R3, R16 ;  /* 0x00000003ff108219 */ /* 0x000fc60000011610 */
[----:B------:R-:W-:Y:S01]  /*2040*/  IMAD R2, R72, R2, R5 ;  /* 0x0000000248027224 */ /* 0x000fe200078e0205 */
        /* <DEDUP_REMOVED lines=9> */
.L_x_33:
[----:B------:R-:W1:Y:S02]  /*20e0*/  LDCU UR8, c[0x0][0xb30] ;  /* 0x00016600ff0877ac */ /* 0x000e640008000800 */
[----:B-1----:R-:W-:-:S09]  /*20f0*/  UISETP.NE.AND UP0, UPT, UR8, 0x1, UPT ;  /* 0x000000010800788c */ /* 0x002fd2000bf05270 */
[----:B------:R-:W-:Y:S05]  /*2100*/  BRA.U UP0, `(.L_x_34) ;  /* 0x0000000100407547 */ /* 0x000fea000b800000 */
[----:B------:R-:W1:Y:S08]  /*2110*/  LDC.64 R4, c[0x0][0xb10] ;  /* 0x0002c400ff047b82 */ /* 0x000e700000000a00 */
[----:B------:R-:W2:Y:S08]  /*2120*/  LDC.64 R2, c[0x0][0xb18] ;  /* 0x0002c600ff027b82 */ /* 0x000eb00000000a00 */
[----:B------:R-:W3:Y:S08]  /*2130*/  LDC R6, c[0x0][0xb20] ;  /* 0x0002c800ff067b82 */ /* 0x000ef00000000800 */
[----:B------:R-:W4:Y:S01]  /*2140*/  LDC R16, c[0x0][0xb0c] ;  /* 0x0002c300ff107b82 */ /* 0x000f220000000800 */
[----:B-1----:R-:W-:-:S05]  /*2150*/  IMAD.HI.U32 R4, R11, R4, RZ ;  /* 0x000000040b047227 */ /* 0x002fca00078e00ff */
[----:B------:R-:W-:Y:S01]  /*2160*/  SHF.R.U32.HI R4, RZ, R5, R4 ;  /* 0x00000005ff047219 */ /* 0x000fe20000011604 */
[----:B--2---:R-:W-:Y:S01]  /*2170*/  IMAD.HI.U32 R3, R8, R3, RZ ;  /* 0x0000000308037227 */ /* 0x004fe200078e00ff */
[----:B------:R-:W-:-:S04]  /*2180*/  ISETP.NE.AND P0, PT, R2, 0x1, PT ;  /* 0x000000010200780c */ /* 0x000fc80003f05270 */
[----:B---3--:R-:W-:-:S04]  /*2190*/  SHF.R.U32.HI R3, RZ, R6, R3 ;  /* 0x00000006ff037219 */ /* 0x008fc80000011603 */
[----:B------:R-:W-:Y:S02]  /*21a0*/  SEL R3, R8, R3, !P0 ;  /* 0x0000000308037207 */ /* 0x000fe40004000000 */
[----:B----4-:R-:W-:-:S04]  /*21b0*/  ISETP.NE.AND P1, PT, R16, 0x1, PT ;  /* 0x000000011000780c */ /* 0x010fc80003f25270 */
[----:B------:R-:W-:-:S05]  /*21c0*/  SEL R4, R11, R4, !P1 ;  /* 0x000000040b047207 */ /* 0x000fca0004800000 */
[----:B------:R-:W-:Y:S02]  /*21d0*/  IMAD.IADD R5, R3, 0x1, -R4 ;  /* 0x0000000103057824 */ /* 0x000fe400078e0a04 */
[----:B------:R-:W-:Y:S02]  /*21e0*/  IMAD.IADD R3, R4, 0x1, -R3 ;  /* 0x0000000104037824 */ /* 0x000fe400078e0a03 */
[----:B------:R-:W-:Y:S02]  /*21f0*/  IMAD R11, R5, R16, R11 ;  /* 0x00000010050b7224 */ /* 0x000fe400078e020b */
[----:B------:R-:W-:-:S07]  /*2200*/  IMAD R8, R3, R2, R8 ;  /* 0x0000000203087224 */ /* 0x000fce00078e0208 */
.L_x_34:
[----:B------:R-:W-:Y:S01]  /*2210*/  VIADD R14, R14, 0x1 ;  /* 0x000000010e0e7836 */ /* 0x000fe20000000000 */
[----:B------:R-:W-:Y:S01]  /*2220*/  PLOP3.LUT P1, PT, PT, PT, PT, 0x80, 0x8 ;  /* 0x000000000008781c */ /* 0x000fe20003f2f070 */
[----:B------:R-:W-:Y:S02]  /*2230*/  IMAD.IADD R21, R11, 0x1, R170 ;  /* 0x000000010b157824 */ /* 0x000fe400078e02aa */
[----:B------:R-:W-:Y:S01]  /*2240*/  IMAD.IADD R20, R8, 0x1, R147 ;  /* 0x0000000108147824 */ /* 0x000fe200078e0293 */
[----:B------:R-:W-:-:S04]  /*2250*/  ISETP.NE.AND P0, PT, R14, 0x2, PT ;  /* 0x000000020e00780c */ /* 0x000fc80003f05270 */
[----:B------:R-:W-:Y:S02]  /*2260*/  SEL R2, RZ, 0x1, P0 ;  /* 0x00000001ff027807 */ /* 0x000fe40000000000 */
[----:B------:R-:W-:Y:S02]  /*2270*/  SEL R14, R14, RZ, P0 ;  /* 0x000000ff0e0e7207 */ /* 0x000fe40000000000 */
[----:B------:R-:W-:Y:S01]  /*2280*/  LOP3.LUT R13, R13, R2, RZ, 0x3c, !PT ;  /* 0x000000020d0d7212 */ /* 0x000fe200078e3cff */
[----:B------:R-:W-:Y:S06]  /*2290*/  @P2 BRA `(.L_x_35) ;  /* 0xfffffff000a02947 */ /* 0x000fec000383ffff */
[----:B------:R-:W-:Y:S01]  /*22a0*/  UIADD3 UR4, UPT, UPT, UR4, 0x28, URZ ;  /* 0x0000002804047890 */ /* 0x000fe2000fffe0ff */
[----:B------:R-:W-:-:S03]  /*22b0*/  SHF.L.U32 R3, R15, 0x1f, RZ ;  /* 0x0000001f0f037819 */ /* 0x000fc600000006ff */
[----:B------:R-:W-:-:S09]  /*22c0*/  ULEA UR5, UR6, UR4, 0x3 ;  /* 0x0000000406057291 */ /* 0x000fd2000f8e18ff */
[----:B------:R-:W1:Y:S02]  /*22d0*/  SYNCS.PHASECHK.TRANS64.TRYWAIT P0, [UR5], R3 ;  /* 0x00000003ff0075a7 */ /* 0x000e640008001105 */
[----:B-1----:R-:W-:Y:S05]  /*22e0*/  @!P0 BRA `(.L_x_36) ;  /* 0x00000060000c8947 */ /* 0x002fea0003800000 */
.L_x_112:
[----:B------:R-:W-:-:S04]  /*22f0*/  UIADD3 UR6, UPT, UPT, UR6, 0x1, URZ ;  /* 0x0000000106067890 */ /* 0x000fc8000fffe0ff */
[----:B------:R-:W-:-:S04]  /*2300*/  UISETP.NE.AND UP0, UPT, UR6, 0x5, UPT ;  /* 0x000000050600788c */ /* 0x000fc8000bf05270 */
[----:B------:R-:W-:Y:S02]  /*2310*/  USEL UR7, URZ, 0x1, UP0 ;  /* 0x00000001ff077887 */ /* 0x000fe40008000000 */
[----:B------:R-:W-:-:S04]  /*2320*/  USEL UR6, UR6, URZ, UP0 ;  /* 0x000000ff06067287 */ /* 0x000fc80008000000 */
[----:B------:R-:W-:Y:S01]  /*2330*/  ULEA UR5, UR6, UR4, 0x3 ;  /* 0x0000000406057291 */ /* 0x000fe2000f8e18ff */
[----:B------:R-:W-:-:S04]  /*2340*/  LOP3.LUT R2, R15, UR7, RZ, 0x3c, !PT ;  /* 0x000000070f027c12 */ /* 0x000fc8000f8e3cff */
[----:B-1----:R-:W-:-:S04]  /*2350*/  SHF.L.U32 R3, R2, 0x1f, RZ ;  /* 0x0000001f02037819 */ /* 0x002fc800000006ff */
[----:B------:R-:W1:Y:S02]  /*2360*/  SYNCS.PHASECHK.TRANS64.TRYWAIT P0, [UR5], R3 ;  /* 0x00000003ff0075a7 */ /* 0x000e640008001105 */
[----:B-1----:R-:W-:Y:S05]  /*2370*/  @!P0 BRA `(.L_x_37) ;  /* 0x0000006000008947 */ /* 0x002fea0003800000 */
.L_x_114:
        /* <DEDUP_REMOVED lines=9> */
.L_x_116:
        /* <DEDUP_REMOVED lines=9> */
.L_x_118:
[----:B------:R-:W-:-:S04]  /*24a0*/  UIADD3 UR6, UPT, UPT, UR6, 0x1, URZ ;  /* 0x0000000106067890 */ /* 0x000fc8000fffe0ff */
[----:B------:R-:W-:-:S04]  /*24b0*/  UISETP.NE.AND UP0, UPT, UR6, 0x5, UPT ;  /* 0x000000050600788c */ /* 0x000fc8000bf05270 */
[----:B------:R-:W-:Y:S02]  /*24c0*/  USEL UR5, URZ, 0x1, UP0 ;  /* 0x00000001ff057887 */ /* 0x000fe40008000000 */
[----:B------:R-:W-:-:S04]  /*24d0*/  USEL UR6, UR6, URZ, UP0 ;  /* 0x000000ff06067287 */ /* 0x000fc80008000000 */
[----:B------:R-:W-:Y:S01]  /*24e0*/  ULEA UR6, UR6, UR4, 0x3 ;  /* 0x0000000406067291 */ /* 0x000fe2000f8e18ff */
[----:B-1----:R-:W-:-:S04]  /*24f0*/  LOP3.LUT R3, R2, UR5, RZ, 0x3c, !PT ;  /* 0x0000000502037c12 */ /* 0x002fc8000f8e3cff */
[----:B------:R-:W-:Y:S01]  /*2500*/  SHF.L.U32 R3, R3, 0x1f, RZ ;  /* 0x0000001f03037819 */ /* 0x000fe200000006ff */
[----:B----4-:R-:W-:-:S07]  /*2510*/  IMAD.U32 R0, RZ, RZ, UR6 ;  /* 0x00000006ff007e24 */ /* 0x010fce000f8e00ff */
.L_x_40:
[----:B-1----:R1:W2:Y:S02]  /*2520*/  SYNCS.PHASECHK.TRANS64.TRYWAIT P0, [R0+URZ], R3 ;  /* 0x00000003000075a7 */ /* 0x0022a400080011ff */
[----:B--2---:R-:W-:Y:S05]  /*2530*/  @!P0 NANOSLEEP.SYNCS 0x989680 ;  /* 0x009896800000895d */ /* 0x004fea0003900000 */
[----:B------:R-:W2:Y:S02]  /*2540*/  @!P0 SYNCS.PHASECHK.TRANS64 P0, [R0+URZ], R3 ;  /* 0x00000003000085a7 */ /* 0x000ea400080010ff */
[----:B--2---:R-:W-:Y:S05]  /*2550*/  @P0 EXIT ;  /* 0x000000000000094d */ /* 0x004fea0003800000 */
[----:B------:R-:W-:Y:S05]  /*2560*/  BRA `(.L_x_40) ;  /* 0xfffffffc00ec7947 */ /* 0x000fea000383ffff */
.L_x_17:
[----:B------:R-:W-:-:S04]  /*2570*/  UISETP.NE.AND UP1, UPT, UR37, URZ, UPT ;  /* 0x000000ff2500728c */ /* 0x000fc8000bf25270 */
[----:B------:R-:W-:-:S09]  /*2580*/  UISETP.NE.OR UP1, UPT, UR8, 0x1, UP1 ;  /* 0x000000010800788c */ /* 0x000fd20008f25670 */
[----:B------:R-:W-:Y:S05]  /*2590*/  BRA.U UP1, `(.L_x_41) ;  /* 0x0000000501487547 */ /* 0x000fea000b800000 */
[----:B------:R-:W-:Y:S01]  /*25a0*/  ISETP.NE.AND P2, PT, R2, RZ, PT ;  /* 0x000000ff0200720c */ /* 0x000fe20003f45270 */
[----:B------:R-:W-:Y:S01]  /*25b0*/  IMAD.MOV.U32 R12, RZ, RZ, 0x1 ;  /* 0x00000001ff0c7424 */ /* 0x000fe200078e00ff */
[----:B------:R-:W-:Y:S02]  /*25c0*/  CS2R R10, SRZ ;  /* 0x00000000000a7805 */ /* 0x000fe4000001ff00 */
[----:B------:R-:W-:Y:S01]  /*25d0*/  CS2R R8, SRZ ;  /* 0x0000000000087805 */ /* 0x000fe2000001ff00 */
[----:B------:R-:W-:Y:S01]  /*25e0*/  UMOV UR4, 0x400 ;  /* 0x0000040000047882 */ /* 0x000fe20000000000 */
[----:B------:R-:W-:Y:S01]  /*25f0*/  UMOV UR6, URZ ;  /* 0x000000ff00067c82 */ /* 0x000fe20008000000 */
[----:B------:R-:W-:-:S12]  /*2600*/  ULEA UR37, UR37, UR4, 0x18 ;  /* 0x0000000425257291 */ /* 0x000fd8000f8ec0ff */
.L_x_45:
[----:B------:R-:W-:Y:S02]  /*2610*/  LEA R0, R8, UR37, 0x3 ;  /* 0x0000002508007c11 */ /* 0x000fe4000f8e18ff */
[----:B------:R-:W-:-:S03]  /*2620*/  SHF.L.U32 R5, R9, 0x1f, RZ ;  /* 0x0000001f09057819 */ /* 0x000fc600000006ff */
[----:B------:R-:W-:Y:S01]  /*2630*/  VIADD R4, R0, 0xf0 ;  /* 0x000000f000047836 */ /* 0x000fe20000000000 */
[----:B------:R-:W1:Y:S02]  /*2640*/  SYNCS.PHASECHK.TRANS64.TRYWAIT P0, [R0+URZ+0xe0], R5 ;  /* 0x0000e005000075a7 */ /* 0x000e6400080011ff */
[----:B-1----:R-:W-:Y:S05]  /*2650*/  @!P0 BRA `(.L_x_42) ;  /* 0x0000005c00908947 */ /* 0x002fea0003800000 */
.L_x_119:
[----:B------:R-:W-:Y:S01]  /*2660*/  ULEA UR5, UR6, UR37, 0x3 ;  /* 0x0000002506057291 */ /* 0x000fe2000f8e18ff */
[----:B------:R-:W-:Y:S02]  /*2670*/  PRMT R4, RZ, 0x654, R4 ;  /* 0x00000654ff047816 */ /* 0x000fe40000000004 */
[----:B-1----:R-:W-:Y:S01]  /*2680*/  SHF.L.U32 R5, R12, 0x1f, RZ ;  /* 0x0000001f0c057819 */ /* 0x002fe200000006ff */
[----:B------:R-:W-:Y:S01]  /*2690*/  UIADD3 UR4, UPT, UPT, UR5, 0x80, URZ ;  /* 0x0000008005047890 */ /* 0x000fe2000fffe0ff */
[----:B------:R1:W-:Y:S05]  /*26a0*/  SYNCS.ARRIVE.TRANS64.RED.A1T0 RZ, [R4+URZ], RZ ;  /* 0x000000ff04ff79a7 */ /* 0x0003ea00081004ff */
[----:B------:R-:W-:Y:S01]  /*26b0*/  IMAD.U32 R7, RZ, RZ, UR4 ;  /* 0x00000004ff077e24 */ /* 0x000fe2000f8e00ff */
[----:B------:R-:W2:Y:S04]  /*26c0*/  SYNCS.PHASECHK.TRANS64.TRYWAIT P0, [UR5+0x90], R5 ;  /* 0x00009005ff0075a7 */ /* 0x000ea80008001105 */
[----:B------:R-:W-:Y:S01]  /*26d0*/  PRMT R6, R2, 0x654, R7 ;  /* 0x0000065402067816 */ /* 0x000fe20000000007 */
[----:B-1----:R-:W-:Y:S01]  /*26e0*/  @!P2 IMAD.MOV.U32 R4, RZ, RZ, 0x10 ;  /* 0x00000010ff04a424 */ /* 0x002fe200078e00ff */
[----:B--2---:R-:W-:Y:S06]  /*26f0*/  @!P0 BRA `(.L_x_43) ;  /* 0x0000005c007c8947 */ /* 0x004fec0003800000 */
.L_x_121:
[----:B------:R-:W-:Y:S01]  /*2700*/  ULEA UR4, UR6, UR37, 0x4 ;  /* 0x0000002506047291 */ /* 0x000fe2000f8e20ff */
[----:B------:R-:W-:Y:S01]  /*2710*/  SEL R3, R6, R3, !P2 ;  /* 0x0000000306037207 */ /* 0x000fe20005000000 */
[----:B------:R-:W-:Y:S01]  /*2720*/  UIADD3 UR5, UPT, UPT, UR5, 0x80, URZ ;  /* 0x0000008005057890 */ /* 0x000fe2000fffe0ff */
[----:B-1----:R-:W-:Y:S01]  /*2730*/  LEA R0, R11, UR37, 0x3 ;  /* 0x000000250b007c11 */ /* 0x002fe2000f8e18ff */
[----:B------:R-:W-:Y:S01]  /*2740*/  UIADD3 UR4, UPT, UPT, UR4, 0x110, URZ ;  /* 0x0000011004047890 */ /* 0x000fe2000fffe0ff */
[----:B------:R-:W-:Y:S01]  /*2750*/  SHF.L.U32 R5, R10, 0x1f, RZ ;  /* 0x0000001f0a057819 */ /* 0x000fe200000006ff */
[----:B------:R1:W-:Y:S01]  /*2760*/  @!P2 SYNCS.ARRIVE.TRANS64.RED RZ, [R3+URZ], R4 ;  /* 0x0000000403ffa9a7 */ /* 0x0003e200080004ff */
[----:B------:R-:W-:Y:S01]  /*2770*/  UIADD3 UR6, UPT, UPT, UR6, 0x1, URZ ;  /* 0x0000000106067890 */ /* 0x000fe2000fffe0ff */
[----:B------:R-:W-:-:S03]  /*2780*/  VIADD R8, R8, 0x1 ;  /* 0x0000000108087836 */ /* 0x000fc60000000000 */
[----:B------:R-:W-:Y:S02]  /*2790*/  UISETP.NE.AND UP0, UPT, UR6, 0x2, UPT ;  /* 0x000000020600788c */ /* 0x000fe4000bf05270 */
[----:B------:R-:W-:Y:S06]  /*27a0*/  UGETNEXTWORKID.BROADCAST [UR4], [UR5] ;  /* 0x00000000040073ca */ /* 0x000fec0008000100 */
[----:B------:R-:W-:Y:S01]  /*27b0*/  USEL UR4, URZ, 0x1, UP0 ;  /* 0x00000001ff047887 */ /* 0x000fe20008000000 */
[----:B------:R-:W-:Y:S01]  /*27c0*/  ISETP.NE.AND P0, PT, R8, 0x2, PT ;  /* 0x000000020800780c */ /* 0x000fe20003f05270 */
[----:B------:R-:W-:Y:S01]  /*27d0*/  USEL UR6, UR6, URZ, UP0 ;  /* 0x000000ff06067287 */ /* 0x000fe20008000000 */
[----:B------:R-:W2:Y:S03]  /*27e0*/  SYNCS.PHASECHK.TRANS64.TRYWAIT P1, [R0+URZ+0x80], R5 ;  /* 0x00008005000075a7 */ /* 0x000ea600080211ff */
[----:B------:R-:W-:Y:S01]  /*27f0*/  LOP3.LUT R12, R12, UR4, RZ, 0x3c, !PT ;  /* 0x000000040c0c7c12 */ /* 0x000fe2000f8e3cff */
[----:B-12---:R-:W-:Y:S07]  /*2800*/  @!P1 BRA `(.L_x_44) ;  /* 0x0000005c00509947 */ /* 0x006fee0003800000 */
.L_x_122:
[C---:B------:R-:W-:Y:S01]  /*2810*/  LEA R4, R11.reuse, UR37, 0x4 ;  /* 0x000000250b047c11 */ /* 0x040fe2000f8e20ff */
[----:B-1----:R-:W-:Y:S01]  /*2820*/  VIADD R0, R0, 0x90 ;  /* 0x0000009000007836 */ /* 0x002fe20000000000 */
[----:B------:R-:W-:Y:S01]  /*2830*/  SEL R8, R8, RZ, P0 ;  /* 0x000000ff08087207 */ /* 0x000fe20000000000 */
[----:B------:R-:W-:-:S03]  /*2840*/  VIADD R11, R11, 0x1 ;  /* 0x000000010b0b7836 */ /* 0x000fc60000000000 */
[----:B------:R-:W1:Y:S01]  /*2850*/  LDS.128 R4, [R4+0x110] ;  /* 0x0001100004047984 */ /* 0x000e620000000c00 */
[----:B------:R-:W-:Y:S02]  /*2860*/  PRMT R0, RZ, 0x654, R0 ;  /* 0x00000654ff007816 */ /* 0x000fe40000000000 */
[C---:B------:R-:W-:Y:S01]  /*2870*/  ISETP.NE.AND P1, PT, R11.reuse, 0x2, PT ;  /* 0x000000020b00780c */ /* 0x040fe20003f25270 */
[----:B------:R-:W-:Y:S01]  /*2880*/  @!PT LDS RZ, [RZ] ;  /* 0x00000000fffff984 */ /* 0x000fe20000000800 */
[----:B------:R-:W-:Y:S01]  /*2890*/  @!PT LDS RZ, [RZ] ;  /* 0x00000000fffff984 */ /* 0x000fe20000000800 */
[----:B------:R-:W-:Y:S01]  /*28a0*/  @!PT LDS RZ, [RZ] ;  /* 0x00000000fffff984 */ /* 0x000fe20000000800 */
[----:B------:R-:W-:Y:S01]  /*28b0*/  @!PT LDS RZ, [RZ] ;  /* 0x00000000fffff984 */ /* 0x000fe20000000800 */
[----:B------:R2:W-:Y:S06]  /*28c0*/  MEMBAR.ALL.CTA ;  /* 0x0000000000007992 */ /* 0x0005ec0000008000 */
[----:B--2---:R-:W2:Y:S01]  /*28d0*/  FENCE.VIEW.ASYNC.S ;  /* 0x00000000000073c6 */ /* 0x004ea20000000000 */
[----:B------:R-:W-:Y:S01]  /*28e0*/  SEL R11, R11, RZ, P1 ;  /* 0x000000ff0b0b7207 */ /* 0x000fe20000800000 */
[----:B--2---:R2:W-:Y:S01]  /*28f0*/  SYNCS.ARRIVE.TRANS64.RED.A1T0 RZ, [R0+URZ], RZ ;  /* 0x000000ff00ff79a7 */ /* 0x0045e200081004ff */
[----:B-1----:R-:W-:-:S02]  /*2900*/  LOP3.LUT P3, RZ, R6, 0x1, RZ, 0xc0, !PT ;  /* 0x0000000106ff7812 */ /* 0x002fc4000786c0ff */
[----:B------:R-:W-:-:S04]  /*2910*/  SEL R5, RZ, 0x1, P1 ;  /* 0x00000001ff057807 */ /* 0x000fc80000800000 */
[----:B------:R-:W-:Y:S02]  /*2920*/  LOP3.LUT R10, R10, R5, RZ, 0x3c, !PT ;  /* 0x000000050a0a7212 */ /* 0x000fe400078e3cff */
[----:B--2---:R-:W-:-:S04]  /*2930*/  SEL R0, RZ, 0x1, P0 ;  /* 0x00000001ff007807 */ /* 0x004fc80000000000 */
[----:B------:R-:W-:Y:S01]  /*2940*/  LOP3.LUT R9, R9, R0, RZ, 0x3c, !PT ;  /* 0x0000000009097212 */ /* 0x000fe200078e3cff */
[----:B------:R-:W-:Y:S06]  /*2950*/  @P3 BRA `(.L_x_45) ;  /* 0xfffffffc002c3947 */ /* 0x000fec000383ffff */
[----:B------:R-:W-:Y:S01]  /*2960*/  ULEA UR5, UR6, UR37, 0x3 ;  /* 0x0000002506057291 */ /* 0x000fe2000f8e18ff */
[----:B------:R-:W-:-:S08]  /*2970*/  SHF.L.U32 R3, R12, 0x1f, RZ ;  /* 0x0000001f0c037819 */ /* 0x000fd000000006ff */
[----:B------:R-:W1:Y:S02]  /*2980*/  SYNCS.PHASECHK.TRANS64 P0, [UR5+0x90], R3 ;  /* 0x00009003ff0075a7 */ /* 0x000e640008001005 */
[----:B-1----:R-:W-:Y:S05]  /*2990*/  @P0 BRA `(.L_x_46) ;  /* 0x0000000000080947 */ /* 0x002fea0003800000 */
[----:B------:R-:W1:Y:S02]  /*29a0*/  SYNCS.PHASECHK.TRANS64.TRYWAIT P0, [UR5+0x90], R3 ;  /* 0x00009003ff0075a7 */ /* 0x000e640008001105 */
[----:B-1----:R-:W-:Y:S05]  /*29b0*/  @!P0 BRA `(.L_x_47) ;  /* 0x0000005800f88947 */ /* 0x002fea0003800000 */
.L_x_46:
[----:B------:R-:W-:-:S04]  /*29c0*/  UIADD3 UR4, UPT, UPT, UR6, 0x1, URZ ;  /* 0x0000000106047890 */ /* 0x000fc8000fffe0ff */
[----:B------:R-:W-:-:S04]  /*29d0*/  UISETP.NE.AND UP0, UPT, UR4, 0x2, UPT ;  /* 0x000000020400788c */ /* 0x000fc8000bf05270 */
[----:B------:R-:W-:Y:S02]  /*29e0*/  USEL UR7, URZ, 0x1, UP0 ;  /* 0x00000001ff077887 */ /* 0x000fe40008000000 */
[----:B------:R-:W-:-:S04]  /*29f0*/  USEL UR4, UR4, URZ, UP0 ;  /* 0x000000ff04047287 */ /* 0x000fc80008000000 */
[----:B------:R-:W-:Y:S01]  /*2a00*/  ULEA UR4, UR4, UR37, 0x3 ;  /* 0x0000002504047291 */ /* 0x000fe2000f8e18ff */
[----:B-1----:R-:W-:-:S04]  /*2a10*/  LOP3.LUT R3, R12, UR7, RZ, 0x3c, !PT ;  /* 0x000000070c037c12 */ /* 0x002fc8000f8e3cff */
[----:B------:R-:W-:-:S04]  /*2a20*/  SHF.L.U32 R0, R3, 0x1f, RZ ;  /* 0x0000001f03007819 */ /* 0x000fc800000006ff */
[----:B------:R-:W1:Y:S02]  /*2a30*/  SYNCS.PHASECHK.TRANS64 P0, [UR4+0x90], R0 ;  /* 0x00009000ff0075a7 */ /* 0x000e640008001004 */
[----:B-1----:R-:W-:Y:S05]  /*2a40*/  @P0 EXIT ;  /* 0x000000000000094d */ /* 0x002fea0003800000 */
[----:B------:R-:W-:Y:S02]  /*2a50*/  SHF.L.U32 R3, R3, 0x1f, RZ ;  /* 0x0000001f03037819 */ /* 0x000fe400000006ff */
[----:B------:R-:W-:-:S07]  /*2a60*/  MOV R0, UR4 ;  /* 0x0000000400007c02 */ /* 0x000fce0008000f00 */
.L_x_48:
[----:B-1----:R1:W2:Y:S02]  /*2a70*/  SYNCS.PHASECHK.TRANS64.TRYWAIT P0, [R0+URZ+0x90], R3 ;  /* 0x00009003000075a7 */ /* 0x0022a400080011ff */
[----:B--2---:R-:W-:Y:S05]  /*2a80*/  @!P0 NANOSLEEP.SYNCS 0x989680 ;  /* 0x009896800000895d */ /* 0x004fea0003900000 */
[----:B------:R-:W2:Y:S02]  /*2a90*/  @!P0 SYNCS.PHASECHK.TRANS64 P0, [R0+URZ+0x90], R3 ;  /* 0x00009003000085a7 */ /* 0x000ea400080010ff */
[----:B--2---:R-:W-:Y:S05]  /*2aa0*/  @P0 EXIT ;  /* 0x000000000000094d */ /* 0x004fea0003800000 */
[----:B------:R-:W-:Y:S05]  /*2ab0*/  BRA `(.L_x_48) ;  /* 0xfffffffc00ec7947 */ /* 0x000fea000383ffff */
.L_x_41:
[----:B------:R-:W-:-:S09]  /*2ac0*/  UISETP.NE.AND UP1, UPT, UR8, URZ, UPT ;  /* 0x000000ff0800728c */ /* 0x000fd2000bf25270 */
[----:B------:R-:W-:Y:S05]  /*2ad0*/  BRA.U UP1, `(.L_x_49) ;  /* 0x0000000d017c7547 */ /* 0x000fea000b800000 */
[----:B------:R-:W-:Y:S01]  /*2ae0*/  UMOV UR4, 0x40 ;  /* 0x0000004000047882 */ /* 0x000fe20000000000 */
[----:B------:R-:W-:Y:S01]  /*2af0*/  NOP ;  /* 0x0000000000007918 */ /* 0x000fe20000000000 */
[----:B------:R-:W-:Y:S01]  /*2b00*/  ULEA UR4, UR37, UR4, 0x18 ;  /* 0x0000000425047291 */ /* 0x000fe2000f8ec0ff */
[----:B------:R-:W-:Y:S02]  /*2b10*/  UMOV UR5, 0x400 ;  /* 0x0000040000057882 */ /* 0x000fe40000000000 */
[----:B------:R-:W-:-:S06]  /*2b20*/  ULEA UR37, UR37, UR5, 0x18 ;  /* 0x0000000525257291 */ /* 0x000fcc000f8ec0ff */
[----:B------:R-:W1:Y:S02]  /*2b30*/  LDS.U8 R0, [UR4+0x1c] ;  /* 0x00001c04ff007984 */ /* 0x000e640008000000 */
[----:B-1----:R-:W-:-:S13]  /*2b40*/  ISETP.NE.AND P0, PT, R0, RZ, PT ;  /* 0x000000ff0000720c */ /* 0x002fda0003f05270 */
[----:B------:R-:W-:Y:S05]  /*2b50*/  @P0 BRA `(.L_x_50) ;  /* 0x0000000000580947 */ /* 0x000fea0003800000 */
[----:B------:R-:W-:-:S13]  /*2b60*/  ELECT P0, URZ, PT ;  /* 0x0000000000ff782f */ /* 0x000fda0003800000 */
[----:B------:R-:W-:Y:S05]  /*2b70*/  @!P0 BRA `(.L_x_51) ;  /* 0x0000000000608947 */ /* 0x000fea0003800000 */
[----:B------:R-:W-:Y:S01]  /*2b80*/  UMOV UR5, 0x10 ;  /* 0x0000001000057882 */ /* 0x000fe20000000000 */
[----:B------:R-:W-:Y:S01]  /*2b90*/  HFMA2 R0, -RZ, RZ, 0, 5.9604644775390625e-08 ;  /* 0x00000001ff007431 */ /* 0x000fe200000001ff */
[----:B------:R-:W-:-:S03]  /*2ba0*/  MOV R2, 0xffff ;  /* 0x0000ffff00027802 */ /* 0x000fc60000000f00 */
[----:B------:R-:W-:Y:S04]  /*2bb0*/  DEPBAR.LE SB1, 0x36 ;  /* 0x00009d800000791a */ /* 0x000fe80000000000 */
[----:B------:R-:W1:Y:S02]  /*2bc0*/  UTCATOMSWS.FIND_AND_SET.ALIGN UP0, UR5, UR5 ;  /* 0x00000005000575e3 */ /* 0x000e640008000800 */
[----:B-1----:R-:W-:Y:S01]  /*2bd0*/  MOV R3, UR5 ;  /* 0x0000000500037c02 */ /* 0x002fe20008000f00 */
[----:B------:R-:W-:Y:S06]  /*2be0*/  BRA.U UP0, `(.L_x_52) ;  /* 0x0000000100187547 */ /* 0x000fec000b800000 */
.L_x_53:
[----:B------:R-:W-:Y:S05]  /*2bf0*/  NANOSLEEP 0x64 ;  /* 0x000000640000795d */ /* 0x000fea0003800000 */
[----:B------:R-:W-:-:S05]  /*2c00*/  UMOV UR5, 0x10 ;  /* 0x0000001000057882 */ /* 0x000fca0000000000 */
[----:B------:R-:W-:Y:S04]  /*2c10*/  DEPBAR.LE SB1, 0x36 ;  /* 0x00009d800000791a */ /* 0x000fe80000000000 */
[----:B------:R-:W1:Y:S02]  /*2c20*/  UTCATOMSWS.FIND_AND_SET.ALIGN UP0, UR5, UR5 ;  /* 0x00000005000575e3 */ /* 0x000e640008000800 */
[----:B-1----:R-:W-:Y:S01]  /*2c30*/  MOV R3, UR5 ;  /* 0x0000000500037c02 */ /* 0x002fe20008000f00 */
[----:B------:R-:W-:Y:S05]  /*2c40*/  BRA.U !UP0, `(.L_x_53) ;  /* 0xfffffffd08e87547 */ /* 0x000fea000b83ffff */
.L_x_52:
[-C--:B------:R-:W-:Y:S02]  /*2c50*/  SHF.L.U32 R2, R2, R3.reuse, RZ ;  /* 0x0000000302027219 */ /* 0x080fe400000006ff */
[----:B------:R-:W-:Y:S01]  /*2c60*/  SHF.L.U32 R0, R0, R3, RZ ;  /* 0x0000000300007219 */ /* 0x000fe200000006ff */
[----:B------:R-:W-:Y:S02]  /*2c70*/  IMAD.SHL.U32 R3, R3, 0x20, RZ ;  /* 0x0000002003037824 */ /* 0x000fe400078e00ff */
[----:B------:R1:W-:Y:S04]  /*2c80*/  ATOMS.OR RZ, [UR4+0x14], R2 ;  /* 0x00001402ffff798c */ /* 0x0003e8000b000004 */
[----:B------:R1:W-:Y:S04]  /*2c90*/  ATOMS.OR RZ, [UR4+0x18], R0 ;  /* 0x00001800ffff798c */ /* 0x0003e8000b000004 */
[----:B------:R1:W-:Y:S01]  /*2ca0*/  STS [UR37+0x130], R3 ;  /* 0x00013003ff007988 */ /* 0x0003e20008000825 */
[----:B------:R-:W-:Y:S05]  /*2cb0*/  BRA `(.L_x_51) ;  /* 0x0000000000107947 */ /* 0x000fea0003800000 */
.L_x_50:
[----:B------:R-:W-:Y:S02]  /*2cc0*/  MOV R0, 0xffffffff ;  /* 0xffffffff00007802 */ /* 0x000fe40000000f00 */
[----:B------:R-:W-:-:S03]  /*2cd0*/  MOV R2, 0x2d00 ;  /* 0x00002d0000027802 */ /* 0x000fc60000000f00 */
[----:B------:R1:W-:Y:S04]  /*2ce0*/  STS [UR37+0x130], R0 ;  /* 0x00013000ff007988 */ /* 0x0003e80008000825 */
[----:B-1-3-5:R-:W-:Y:S05]  /*2cf0*/  CALL.REL.NOINC `($__internal_1_$__cuda_sm10x_tcgen05_guardrail_trap_phase_invalid_during_alloc) ;  /* 0x0000005c00b47944 */ /* 0x02afea0003c00000 */
.L_x_51:
[----:B------:R-:W-:Y:S05]  /*2d00*/  WARPSYNC.ALL ;  /* 0x0000000000007948 */ /* 0x000fea0003800000 */
[----:B------:R-:W2:Y:S01]  /*2d10*/  S2UR UR6, SR_CgaCtaId ;  /* 0x00000000000679c3 */ /* 0x000ea20000008800 */
[----:B------:R-:W-:Y:S01]  /*2d20*/  UMOV UR4, 0x400 ;  /* 0x0000040000047882 */ /* 0x000fe20000000000 */
[----:B------:R-:W-:-:S06]  /*2d30*/  NOP ;  /* 0x0000000000007918 */ /* 0x000fcc0000000000 */
[----:B------:R-:W-:Y:S06]  /*2d40*/  BAR.ARV 0x6, 0xa0 ;  /* 0x0182800000007b1d */ /* 0x000fec0000002000 */
[----:B------:R-:W4:Y:S01]  /*2d50*/  LDCU UR7, c[0x0][0x38c] ;  /* 0x00007180ff0777ac */ /* 0x000f220008000800 */
[----:B------:R-:W-:Y:S01]  /*2d60*/  IMAD.MOV.U32 R11, RZ, RZ, 0x1 ;  /* 0x00000001ff0b7424 */ /* 0x000fe200078e00ff */
[----:B------:R-:W-:Y:S01]  /*2d70*/  CS2R R8, SRZ ;  /* 0x0000000000087805 */ /* 0x000fe2000001ff00 */
[----:B------:R-:W-:Y:S01]  /*2d80*/  IMAD.MOV.U32 R10, RZ, RZ, RZ ;  /* 0x000000ffff0a7224 */ /* 0x000fe200078e00ff */
[----:B------:R-:W-:Y:S01]  /*2d90*/  UMOV UR18, URZ ;  /* 0x000000ff00127c82 */ /* 0x000fe20008000000 */
[----:B------:R-:W-:Y:S01]  /*2da0*/  UMOV UR17, URZ ;  /* 0x000000ff00117c82 */ /* 0x000fe20008000000 */
[----:B------:R-:W-:Y:S01]  /*2db0*/  UMOV UR22, 0x0 ;  /* 0x0000000000167882 */ /* 0x000fe20000000000 */
[----:B------:R-:W-:Y:S01]  /*2dc0*/  UMOV UR23, 0x8200490 ;  /* 0x0820049000177882 */ /* 0x000fe20000000000 */
[----:B------:R-:W-:Y:S01]  /*2dd0*/  UMOV UR20, 0x0 ;  /* 0x0000000000147882 */ /* 0x000fe20000000000 */
[----:B------:R-:W-:Y:S01]  /*2de0*/  UMOV UR21, 0x8200490 ;  /* 0x0820049000157882 */ /* 0x000fe20000000000 */
[----:B--2---:R-:W-:Y:S01]  /*2df0*/  ULEA UR6, UR6, UR4, 0x18 ;  /* 0x0000000406067291 */ /* 0x004fe2000f8ec0ff */
[----:B------:R-:W2:Y:S03]  /*2e00*/  LDCU UR4, c[0x0][0x38c] ;  /* 0x00007180ff0477ac */ /* 0x000ea60008000800 */
[----:B------:R-:W-:-:S02]  /*2e10*/  UIADD3 UR11, UPT, UPT, UR6, 0x8400, URZ ;  /* 0x00008400060b7890 */ /* 0x000fc4000fffe0ff */
[----:B----4-:R-:W-:-:S03]  /*2e20*/  UIADD3 UR7, UPT, UPT, UR7, 0x3f, URZ ;  /* 0x0000003f07077890 */ /* 0x010fc6000fffe0ff */
[----:B-1----:R-:W1:Y:S01]  /*2e30*/  LDS R0, [UR6+0x130] ;  /* 0x00013006ff007984 */ /* 0x002e620008000800 */
[----:B------:R-:W-:Y:S02]  /*2e40*/  UIADD3 UR12, UPT, UPT, UR6, 0x12400, URZ ;  /* 0x00012400060c7890 */ /* 0x000fe4000fffe0ff */
[----:B------:R-:W-:Y:S02]  /*2e50*/  USHF.R.S32.HI UR5, URZ, 0x1f, UR7 ;  /* 0x0000001fff057899 */ /* 0x000fe40008011407 */
[----:B------:R-:W-:Y:S02]  /*2e60*/  USHF.R.U32.HI UR11, URZ, 0x4, UR11 ;  /* 0x00000004ff0b7899 */ /* 0x000fe4000801160b */
[----:B------:R-:W-:Y:S02]  /*2e70*/  ULEA.HI UR5, UR5, UR7, URZ, 0x6 ;  /* 0x0000000705057291 */ /* 0x000fe4000f8f30ff */
[----:B------:R-:W-:Y:S02]  /*2e80*/  USHF.R.U32.HI UR12, URZ, 0x4, UR12 ;  /* 0x00000004ff0c7899 */ /* 0x000fe4000801160c */
[----:B------:R-:W-:-:S02]  /*2e90*/  USHF.R.S32.HI UR5, URZ, 0x6, UR5 ;  /* 0x00000006ff057899 */ /* 0x000fc40008011405 */
[----:B------:R-:W-:Y:S02]  /*2ea0*/  ULOP3.LUT UR11, UR11, 0x3fff, URZ, 0xc0, !UPT ;  /* 0x00003fff0b0b7892 */ /* 0x000fe4000f8ec0ff */
[----:B------:R-:W-:Y:S02]  /*2eb0*/  UISETP.LT.AND UP0, UPT, UR5, 0x1, UPT ;  /* 0x000000010500788c */ /* 0x000fe4000bf01270 */
[----:B------:R-:W-:Y:S02]  /*2ec0*/  ULOP3.LUT UR12, UR12, 0x3fff, URZ, 0xc0, !UPT ;  /* 0x00003fff0c0c7892 */ /* 0x000fe4000f8ec0ff */
[----:B------:R-:W-:Y:S02]  /*2ed0*/  USEL UR10, UR5, 0x1, !UP0 ;  /* 0x00000001050a7887 */ /* 0x000fe4000c000000 */
[----:B------:R-:W-:Y:S02]  /*2ee0*/  ULOP3.LUT UR11, UR11, 0x10000, URZ, 0xfc, !UPT ;  /* 0x000100000b0b7892 */ /* 0x000fe4000f8efcff */
[----:B------:R-:W-:-:S02]  /*2ef0*/  ULOP3.LUT UR12, UR12, 0x10000, URZ, 0xfc, !UPT ;  /* 0x000100000c0c7892 */ /* 0x000fc4000f8efcff */
[----:B------:R-:W-:Y:S02]  /*2f00*/  UIADD3 UR10, UPT, UPT, -UR10, URZ, URZ ;  /* 0x000000ff0a0a7290 */ /* 0x000fe4000fffe1ff */
[----:B--2---:R-:W-:Y:S01]  /*2f10*/  UISETP.GE.AND UP3, UPT, UR4, 0x1, UPT ;  /* 0x000000010400788c */ /* 0x004fe2000bf66270 */
[----:B-1----:R-:W-:-:S15]  /*2f20*/  R2UR UR19, R0 ;  /* 0x00000000001372ca */ /* 0x002fde00000e0000 */
.L_x_60:
[----:B------:R-:W-:Y:S02]  /*2f30*/  LEA R0, R10, UR6, 0x3 ;  /* 0x000000060a007c11 */ /* 0x000fe4000f8e18ff */
[----:B------:R-:W-:Y:S02]  /*2f40*/  SHF.L.U32 R5, R9, 0x1f, RZ ;  /* 0x0000001f09057819 */ /* 0x000fe400000006ff */
[----:B------:R-:W-:Y:S01]  /*2f50*/  PLOP3.LUT P0, PT, PT, PT, UP3, 0x80, 0x8 ;  /* 0x000000000008781c */ /* 0x000fe20003f0f038 */
[----:B------:R-:W-:Y:S01]  /*2f60*/  VIADD R3, R0, 0x90 ;  /* 0x0000009000037836 */ /* 0x000fe20000000000 */
[----:B-1----:R-:W1:Y:S02]  /*2f70*/  SYNCS.PHASECHK.TRANS64.TRYWAIT P1, [R0+URZ+0x80], R5 ;  /* 0x00008005000075a7 */ /* 0x002e6400080211ff */
[----:B-1--4-:R-:W-:Y:S09]  /*2f80*/  @!P1 BRA `(.L_x_54) ;  /* 0x00000054009c9947 */ /* 0x012ff20003800000 */
.L_x_124:
[----:B------:R-:W-:Y:S01]  /*2f90*/  LEA R4, R10, UR6, 0x4 ;  /* 0x000000060a047c11 */ /* 0x000fe2000f8e20ff */
[----:B------:R-:W-:Y:S01]  /*2fa0*/  @UP3 ULEA UR4, UR17, UR6, 0x3 ;  /* 0x0000000611043291 */ /* 0x000fe2000f8e18ff */
[----:B------:R-:W-:Y:S01]  /*2fb0*/  PLOP3.LUT P2, PT, PT, PT, PT, 0x80, 0x8 ;  /* 0x000000000008781c */ /* 0x000fe20003f4f070 */
[----:B------:R-:W-:Y:S01]  /*2fc0*/  ULEA UR8, UR18, UR6, 0x3 ;  /* 0x0000000612087291 */ /* 0x000fe2000f8e18ff */
[----:B------:R-:W-:Y:S01]  /*2fd0*/  PRMT R3, RZ, 0x654, R3 ;  /* 0x00000654ff037816 */ /* 0x000fe20000000003 */
[----:B------:R-:W-:Y:S01]  /*2fe0*/  ULEA UR9, UR18, UR19, 0x7 ;  /* 0x0000001312097291 */ /* 0x000fe2000f8e38ff */
[----:B-1----:R-:W1:Y:S01]  /*2ff0*/  LDS.128 R4, [R4+0x110] ;  /* 0x0001100004047984 */ /* 0x002e620000000c00 */
[----:B------:R-:W-:Y:S02]  /*3000*/  @P0 SHF.L.U32 R2, R8, 0x1f, RZ ;  /* 0x0000001f08020819 */ /* 0x000fe400000006ff */
[----:B------:R-:W-:Y:S01]  /*3010*/  SHF.L.U32 R0, R11, 0x1f, RZ ;  /* 0x0000001f0b007819 */ /* 0x000fe200000006ff */
[----:B------:R-:W-:Y:S01]  /*3020*/  @!PT LDS RZ, [RZ] ;  /* 0x00000000fffff984 */ /* 0x000fe20000000800 */
[----:B------:R-:W-:Y:S01]  /*3030*/  @!PT LDS RZ, [RZ] ;  /* 0x00000000fffff984 */ /* 0x000fe20000000800 */
[----:B------:R-:W-:Y:S01]  /*3040*/  @!PT LDS RZ, [RZ] ;  /* 0x00000000fffff984 */ /* 0x000fe20000000800 */
[----:B------:R-:W-:Y:S01]  /*3050*/  @!PT LDS RZ, [RZ] ;  /* 0x00000000fffff984 */ /* 0x000fe20000000800 */
[----:B------:R2:W-:Y:S06]  /*3060*/  MEMBAR.ALL.CTA ;  /* 0x0000000000007992 */ /* 0x0005ec0000008000 */
[----:B--2---:R-:W2:Y:S02]  /*3070*/  FENCE.VIEW.ASYNC.S ;  /* 0x00000000000073c6 */ /* 0x004ea40000000000 */
[----:B--2---:R2:W-:Y:S01]  /*3080*/  SYNCS.ARRIVE.TRANS64.RED.A1T0 RZ, [R3+URZ], RZ ;  /* 0x000000ff03ff79a7 */ /* 0x0045e200081004ff */
[----:B------:R2:W4:Y:S01]  /*3090*/  @P0 SYNCS.PHASECHK.TRANS64.TRYWAIT P2, [UR4], R2 ;  /* 0x00000002ff0005a7 */ /* 0x0005220008041104 */
[----:B-1----:R-:W-:Y:S01]  /*30a0*/  LOP3.LUT P1, RZ, R6, 0x1, RZ, 0xc0, !PT ;  /* 0x0000000106ff7812 */ /* 0x002fe2000782c0ff */
[----:B------:R-:W1:Y:S02]  /*30b0*/  SYNCS.PHASECHK.TRANS64.TRYWAIT P0, [UR8+0xc0], R0 ;  /* 0x0000c000ff0075a7 */ /* 0x000e640008001108 */
[----:B-12-4-:R-:W-:Y:S10]  /*30c0*/  @!P0 BRA `(.L_x_55) ;  /* 0x0000005400608947 */ /* 0x016ff40003800000 */
.L_x_126:
[----:B------:R-:W-:Y:S01]  /*30d0*/  IADD3 R10, PT, PT, R10, 0x1, RZ ;  /* 0x000000010a0a7810 */ /* 0x000fe20007ffe0ff */
[----:B------:R-:W-:Y:S06]  /*30e0*/  BRA.U !UP3, `(.L_x_56) ;  /* 0x000000010b987547 */ /* 0x000fec000b800000 */
[----:B------:R-:W-:Y:S01]  /*30f0*/  UPLOP3.LUT UP4, UPT, UPT, UPT, UPT, 0x40, 0x4 ;  /* 0x000000000004789c */ /* 0x000fe20003f8e870 */
[----:B------:R-:W-:Y:S01]  /*3100*/  UMOV UR16, UR10 ;  /* 0x0000000a00107c82 */ /* 0x000fe20008000000 */
[----:B------:R-:W-:Y:S01]  /*3110*/  UMOV UR15, UR5 ;  /* 0x00000005000f7c82 */ /* 0x000fe20008000000 */
[----:B------:R-:W-:-:S08]  /*3120*/  UMOV UR14, UR17 ;  /* 0x00000011000e7c82 */ /* 0x000fd00008000000 */
.L_x_59:
[----:B------:R-:W-:Y:S02]  /*3130*/  UIADD3 UR16, UPT, UPT, UR16, 0x1, URZ ;  /* 0x0000000110107890 */ /* 0x000fe4000fffe0ff */
[----:B--2---:R-:W-:Y:S02]  /*3140*/  ULEA UR7, UR14, UR6, 0x3 ;  /* 0x000000060e077291 */ /* 0x004fe4000f8e18ff */
[----:B------:R-:W-:Y:S01]  /*3150*/  UISETP.NE.AND UP0, UPT, UR16, URZ, UPT ;  /* 0x000000ff1000728c */ /* 0x000fe2000bf05270 */
[----:B----4-:R-:W-:Y:S10]  /*3160*/  @P2 BRA `(.L_x_57) ;  /* 0x00000000000c2947 */ /* 0x010ff40003800000 */
[----:B-1----:R-:W-:Y:S04]  /*3170*/  SHF.L.U32 R3, R8, 0x1f, RZ ;  /* 0x0000001f08037819 */ /* 0x002fe800000006ff */
[----:B------:R-:W1:Y:S02]  /*3180*/  SYNCS.PHASECHK.TRANS64.TRYWAIT P0, [UR7], R3 ;  /* 0x00000003ff0075a7 */ /* 0x000e640008001107 */
[----:B-1----:R-:W-:Y:S05]  /*3190*/  @!P0 BRA `(.L_x_58) ;  /* 0x0000005400448947 */ /* 0x002fea0003800000 */
.L_x_57:
[----:B------:R-:W-:Y:S01]  /*31a0*/  UISETP.NE.AND UP1, UPT, UR15, 0x1, UPT ;  /* 0x000000010f00788c */ /* 0x000fe2000bf25270 */
[----:B------:R-:W-:Y:S01]  /*31b0*/  PLOP3.LUT P2, PT, PT, PT, PT, 0x80, 0x8 ;  /* 0x000000000008781c */ /* 0x000fe20003f4f070 */
[----:B------:R-:W-:Y:S02]  /*31c0*/  UIADD3 UR17, UPT, UPT, UR14, 0x1, URZ ;  /* 0x000000010e117890 */ /* 0x000fe4000fffe0ff */
[----:B------:R-:W-:Y:S02]  /*31d0*/  ULEA UR24, UR14, UR12, 0x9 ;  /* 0x0000000c0e187291 */ /* 0x000fe4000f8e48ff */
[----:B------:R-:W-:Y:S01]  /*31e0*/  UISETP.NE.AND UP2, UPT, UR17, 0x5, UPT ;  /* 0x000000051100788c */ /* 0x000fe2000bf45270 */
[----:B------:R-:W-:Y:S01]  /*31f0*/  PLOP3.LUT P0, PT, PT, PT, UP1, 0x80, 0x8 ;  /* 0x000000000008781c */ /* 0x000fe20003f0f018 */
[----:B------:R-:W-:Y:S02]  /*3200*/  ULEA UR26, UR14, UR11, 0x9 ;  /* 0x0000000b0e1a7291 */ /* 0x000fe4000f8e48ff */
[----:B------:R-:W-:Y:S02]  /*3210*/  USEL UR13, URZ, 0x1, UP2 ;  /* 0x00000001ff0d7887 */ /* 0x000fe40009000000 */
[----:B------:R-:W-:Y:S02]  /*3220*/  USEL UR17, UR17, URZ, UP2 ;  /* 0x000000ff11117287 */ /* 0x000fe40009000000 */
[----:B------:R-:W-:Y:S02]  /*3230*/  UIADD3 UR30, UPT, UPT, UR24, 0x2, URZ ;  /* 0x00000002181e7890 */ /* 0x000fe4000fffe0ff */
[----:B------:R-:W-:Y:S01]  /*3240*/  @UP1 ULEA UR4, UR17, UR6, 0x3 ;  /* 0x0000000611041291 */ /* 0x000fe2000f8e18ff */
[----:B------:R-:W-:Y:S01]  /*3250*/  LOP3.LUT R8, R8, UR13, RZ, 0x3c, !PT ;  /* 0x0000000d08087c12 */ /* 0x000fe2000f8e3cff */
[----:B------:R-:W-:Y:S02]  /*3260*/  UIADD3 UR28, UPT, UPT, UR26, 0x2, URZ ;  /* 0x000000021a1c7890 */ /* 0x000fe4000fffe0ff */
[----:B------:R-:W-:Y:S01]  /*3270*/  UIADD3 UR7, UPT, UPT, UR7, 0x28, URZ ;  /* 0x0000002807077890 */ /* 0x000fe2000fffe0ff */
[----:B-1----:R-:W-:Y:S01]  /*3280*/  @P0 SHF.L.U32 R0, R8, 0x1f, RZ ;  /* 0x0000001f08000819 */ /* 0x002fe200000006ff */
[----:B------:R-:W-:Y:S01]  /*3290*/  UMOV UR25, 0x80004020 ;  /* 0x8000402000197882 */ /* 0x000fe20000000000 */
[----:B------:R-:W-:Y:S01]  /*32a0*/  UMOV UR27, 0x80004020 ;  /* 0x80004020001b7882 */ /* 0x000fe20000000000 */
[----:B------:R-:W-:Y:S01]  /*32b0*/  UMOV UR31, 0x80004020 ;  /* 0x80004020001f7882 */ /* 0x000fe20000000000 */
[----:B------:R2:W4:Y:S01]  /*32c0*/  @P0 SYNCS.PHASECHK.TRANS64.TRYWAIT P2, [UR4], R0 ;  /* 0x00000000ff0005a7 */ /* 0x0005220008041104 */
[----:B------:R-:W-:Y:S01]  /*32d0*/  UIADD3 UR15, UPT, UPT, UR15, -0x1, URZ ;  /* 0xffffffff0f0f7890 */ /* 0x000fe2000fffe0ff */
[----:B------:R2:W-:Y:S01]  /*32e0*/  UTCQMMA gdesc[UR26], gdesc[UR24], tmem[UR9], tmem[UR22], idesc[UR23], UP4 ;  /* 0x00ff16181a0075ea */ /* 0x0005e2000a000309 */
[----:B------:R-:W-:Y:S01]  /*32f0*/  UPLOP3.LUT UP4, UPT, UPT, UPT, UPT, 0x80, 0x8 ;  /* 0x000000000008789c */ /* 0x000fe20003f8f070 */
[----:B------:R-:W-:Y:S01]  /*3300*/  UMOV UR29, 0x80004020 ;  /* 0x80004020001d7882 */ /* 0x000fe20000000000 */
[----:B------:R-:W-:Y:S01]  /*3310*/  UMOV UR14, UR17 ;  /* 0x00000011000e7c82 */ /* 0x000fe20008000000 */
[----:B------:R2:W-:Y:S01]  /*3320*/  UTCQMMA gdesc[UR28], gdesc[UR30], tmem[UR9], tmem[UR20], idesc[UR21], UPT ;  /* 0x00ff141e1c0075ea */ /* 0x0005e2000b800309 */
[----:B------:R2:W-:Y:S01]  /*3330*/  UTCBAR [UR7], URZ ;  /* 0x000000ff070073e9 */ /* 0x0005e200080000ff */
[----:B------:R-:W-:Y:S06]  /*3340*/  BRA.U UP0, `(.L_x_59) ;  /* 0xfffffffd00787547 */ /* 0x000fec000b83ffff */
.L_x_56:
[----:B------:R-:W-:Y:S01]  /*3350*/  UIADD3 UR18, UPT, UPT, UR18, 0x1, URZ ;  /* 0x0000000112127890 */ /* 0x000fe2000fffe0ff */
[C---:B------:R-:W-:Y:S01]  /*3360*/  ISETP.NE.AND P0, PT, R10.reuse, 0x2, PT ;  /* 0x000000020a00780c */ /* 0x040fe20003f05270 */
[----:B------:R-:W-:Y:S02]  /*3370*/  UIADD3 UR8, UPT, UPT, UR8, 0xa0, URZ ;  /* 0x000000a008087890 */ /* 0x000fe4000fffe0ff */
[----:B------:R-:W-:Y:S01]  /*3380*/  UISETP.NE.AND UP0, UPT, UR18, 0x4, UPT ;  /* 0x000000041200788c */ /* 0x000fe2000bf05270 */
[----:B-12---:R-:W-:Y:S02]  /*3390*/  SEL R0, RZ, 0x1, P0 ;  /* 0x00000001ff007807 */ /* 0x006fe40000000000 */
[----:B------:R-:W-:Y:S01]  /*33a0*/  SEL R10, R10, RZ, P0 ;  /* 0x000000ff0a0a7207 */ /* 0x000fe20000000000 */
[----:B------:R-:W-:Y:S01]  /*33b0*/  USEL UR4, URZ, 0x1, UP0 ;  /* 0x00000001ff047887 */ /* 0x000fe20008000000 */
[----:B------:R-:W-:Y:S01]  /*33c0*/  LOP3.LUT R9, R9, R0, RZ, 0x3c, !PT ;  /* 0x0000000009097212 */ /* 0x000fe200078e3cff */
[----:B------:R-:W-:Y:S01]  /*33d0*/  USEL UR18, UR18, URZ, UP0 ;  /* 0x000000ff12127287 */ /* 0x000fe20008000000 */
[----:B------:R1:W-:Y:S03]  /*33e0*/  UTCBAR [UR8], URZ ;  /* 0x000000ff080073e9 */ /* 0x0003e600080000ff */
[----:B------:R-:W-:Y:S01]  /*33f0*/  LOP3.LUT R11, R11, UR4, RZ, 0x3c, !PT ;  /* 0x000000040b0b7c12 */ /* 0x000fe2000f8e3cff */
[----:B------:R-:W-:Y:S07]  /*3400*/  @P1 BRA `(.L_x_60) ;  /* 0xfffffff800c81947 */ /* 0x000fee000383ffff */
[----:B------:R-:W2:Y:S01]  /*3410*/  S2UR UR4, SR_CgaCtaId ;  /* 0x00000000000479c3 */ /* 0x000ea20000008800 */
[----:B------:R-:W-:Y:S01]  /*3420*/  ELECT P0, URZ, PT ;  /* 0x0000000000ff782f */ /* 0x000fe20003800000 */
[----:B------:R-:W-:Y:S01]  /*3430*/  IMAD.MOV.U32 R0, RZ, RZ, 0x1 ;  /* 0x00000001ff007424 */ /* 0x000fe200078e00ff */
[----:B------:R-:W-:Y:S01]  /*3440*/  UIADD3 UR6, UPT, UPT, UR6, 0xc0, URZ ;  /* 0x000000c006067890 */ /* 0x000fe2000fffe0ff */
[----:B------:R-:W-:Y:S01]  /*3450*/  SHF.L.U32 R3, R11, 0x1f, RZ ;  /* 0x0000001f0b037819 */ /* 0x000fe200000006ff */
[----:B------:R-:W-:-:S03]  /*3460*/  UMOV UR5, 0x40 ;  /* 0x0000004000057882 */ /* 0x000fc60000000000 */
[----:B------:R-:W-:Y:S01]  /*3470*/  UVIRTCOUNT.DEALLOC.SMPOOL 0x80 ;  /* 0x000000800000784c */ /* 0x000fe20000000000 */
[----:B--2---:R-:W-:Y:S02]  /*3480*/  ULEA UR4, UR4, UR5, 0x18 ;  /* 0x0000000504047291 */ /* 0x004fe4000f8ec0ff */
[----:B------:R-:W-:-:S07]  /*3490*/  ULEA UR5, UR18, UR6, 0x3 ;  /* 0x0000000612057291 */ /* 0x000fce000f8e18ff */
[----:B------:R2:W-:Y:S02]  /*34a0*/  @P0 STS.U8 [UR4+0x1c], R0 ;  /* 0x00001c00ff000988 */ /* 0x0005e40008000004 */
[----:B------:R-:W3:Y:S02]  /*34b0*/  SYNCS.PHASECHK.TRANS64.TRYWAIT P0, [UR5], R3 ;  /* 0x00000003ff0075a7 */ /* 0x000ee40008001105 */
[----:B--23--:R-:W-:Y:S05]  /*34c0*/  @!P0 BRA `(.L_x_61) ;  /* 0x0000005000908947 */ /* 0x00cfea0003800000 */
.L_x_129:
[----:B------:R-:W-:-:S04]  /*34d0*/  UIADD3 UR7, UPT, UPT, UR18, 0x1, URZ ;  /* 0x0000000112077890 */ /* 0x000fc8000fffe0ff */
[----:B------:R-:W-:-:S04]  /*34e0*/  UISETP.NE.AND UP0, UPT, UR7, 0x4, UPT ;  /* 0x000000040700788c */ /* 0x000fc8000bf05270 */
[----:B-1----:R-:W-:Y:S02]  /*34f0*/  USEL UR8, URZ, 0x1, UP0 ;  /* 0x00000001ff087887 */ /* 0x002fe40008000000 */
[----:B------:R-:W-:-:S04]  /*3500*/  USEL UR7, UR7, URZ, UP0 ;  /* 0x000000ff07077287 */ /* 0x000fc80008000000 */
[----:B------:R-:W-:Y:S01]  /*3510*/  ULEA UR5, UR7, UR6, 0x3 ;  /* 0x0000000607057291 */ /* 0x000fe2000f8e18ff */
[----:B------:R-:W-:-:S04]  /*3520*/  LOP3.LUT R2, R11, UR8, RZ, 0x3c, !PT ;  /* 0x000000080b027c12 */ /* 0x000fc8000f8e3cff */
[----:B--2---:R-:W-:-:S04]  /*3530*/  SHF.L.U32 R3, R2, 0x1f, RZ ;  /* 0x0000001f02037819 */ /* 0x004fc800000006ff */
[----:B------:R-:W1:Y:S02]  /*3540*/  SYNCS.PHASECHK.TRANS64.TRYWAIT P0, [UR5], R3 ;  /* 0x00000003ff0075a7 */ /* 0x000e640008001105 */
[----:B-1----:R-:W-:Y:S05]  /*3550*/  @!P0 BRA `(.L_x_62) ;  /* 0x0000005000848947 */ /* 0x002fea0003800000 */
.L_x_131:
        /* <DEDUP_REMOVED lines=9> */
.L_x_133:
[----:B------:R-:W-:-:S04]  /*35f0*/  UIADD3 UR7, UPT, UPT, UR7, 0x1, URZ ;  /* 0x0000000107077890 */ /* 0x000fc8000fffe0ff */
[----:B------:R-:W-:-:S04]  /*3600*/  UISETP.NE.AND UP0, UPT, UR7, 0x4, UPT ;  /* 0x000000040700788c */ /* 0x000fc8000bf05270 */
[----:B------:R-:W-:Y:S02]  /*3610*/  USEL UR5, URZ, 0x1, UP0 ;  /* 0x00000001ff057887 */ /* 0x000fe40008000000 */
[----:B------:R-:W-:-:S04]  /*3620*/  USEL UR7, UR7, URZ, UP0 ;  /* 0x000000ff07077287 */ /* 0x000fc80008000000 */
[----:B------:R-:W-:Y:S01]  /*3630*/  ULEA UR7, UR7, UR6, 0x3 ;  /* 0x0000000607077291 */ /* 0x000fe2000f8e18ff */
[----:B-1----:R-:W-:-:S04]  /*3640*/  LOP3.LUT R3, R2, UR5, RZ, 0x3c, !PT ;  /* 0x0000000502037c12 */ /* 0x002fc8000f8e3cff */
[----:B------:R-:W-:-:S04]  /*3650*/  SHF.L.U32 R3, R3, 0x1f, RZ ;  /* 0x0000001f03037819 */ /* 0x000fc800000006ff */
[----:B------:R-:W1:Y:S02]  /*3660*/  SYNCS.PHASECHK.TRANS64.TRYWAIT P0, [UR7], R3 ;  /* 0x00000003ff0075a7 */ /* 0x000e640008001107 */
[----:B-1----:R-:W-:Y:S05]  /*3670*/  @!P0 BRA `(.L_x_64) ;  /* 0x00000050006c8947 */ /* 0x002fea0003800000 */
.L_x_135:
[----:B------:R-:W-:Y:S01]  /*3680*/  NOP ;  /* 0x0000000000007918 */ /* 0x000fe20000000000 */
[----:B-1----:R-:W1:Y:S01]  /*3690*/  LDS R0, [UR4+0x14] ;  /* 0x00001404ff007984 */ /* 0x002e620008000800 */
[----:B------:R-:W-:Y:S01]  /*36a0*/  ULOP3.LUT UR6, UR19, 0xffff, URZ, 0xc0, !UPT ;  /* 0x0000ffff13067892 */ /* 0x000fe2000f8ec0ff */
[----:B------:R-:W-:Y:S01]  /*36b0*/  UMOV UR8, 0xffff ;  /* 0x0000ffff00087882 */ /* 0x000fe20000000000 */
[----:B------:R-:W-:Y:S02]  /*36c0*/  UMOV UR5, 0x1 ;  /* 0x0000000100057882 */ /* 0x000fe40000000000 */
[----:B------:R-:W-:-:S04]  /*36d0*/  USHF.R.U32.HI UR6, URZ, 0x5, UR6 ;  /* 0x00000005ff067899 */ /* 0x000fc80008011606 */
[----:B------:R-:W-:Y:S02]  /*36e0*/  USHF.L.U32 UR8, UR8, UR6, URZ ;  /* 0x0000000608087299 */ /* 0x000fe400080006ff */
[----:B------:R-:W-:-:S04]  /*36f0*/  USHF.L.U32 UR5, UR5, UR6, URZ ;  /* 0x0000000605057299 */ /* 0x000fc800080006ff */
[----:B-1----:R-:W-:-:S04]  /*3700*/  LOP3.LUT R0, R0, UR8, RZ, 0xc0, !PT ;  /* 0x0000000800007c12 */ /* 0x002fc8000f8ec0ff */
[----:B------:R-:W-:-:S13]  /*3710*/  ISETP.NE.AND P0, PT, R0, UR8, PT ;  /* 0x0000000800007c0c */ /* 0x000fda000bf05270 */
[----:B------:R-:W-:Y:S05]  /*3720*/  @P0 BRA `(.L_x_65) ;  /* 0x0000000000580947 */ /* 0x000fea0003800000 */
[----:B------:R-:W1:Y:S02]  /*3730*/  LDS R0, [UR4+0x18] ;  /* 0x00001804ff007984 */ /* 0x000e640008000800 */
[----:B-1----:R-:W-:-:S04]  /*3740*/  LOP3.LUT R0, R0, UR5, RZ, 0xc0, !PT ;  /* 0x0000000500007c12 */ /* 0x002fc8000f8ec0ff */
[----:B------:R-:W-:-:S13]  /*3750*/  ISETP.NE.AND P0, PT, R0, UR5, PT ;  /* 0x0000000500007c0c */ /* 0x000fda000bf05270 */
[----:B------:R-:W-:Y:S05]  /*3760*/  @P0 BRA `(.L_x_66) ;  /* 0x00000000003c0947 */ /* 0x000fea0003800000 */
[----:B------:R-:W1:Y:S01]  /*3770*/  S2R R2, SR_LANEID ;  /* 0x0000000000027919 */ /* 0x000e620000000000 */
[----:B------:R-:W-:Y:S01]  /*3780*/  ULOP3.LUT UR8, URZ, UR8, URZ, 0x33, !UPT ;  /* 0x00000008ff087292 */ /* 0x000fe2000f8e33ff */
[----:B------:R-:W-:Y:S01]  /*3790*/  LOP3.LUT R4, RZ, UR5, RZ, 0x33, !PT ;  /* 0x00000005ff047c12 */ /* 0x000fe2000f8e33ff */
[----:B------:R-:W-:Y:S02]  /*37a0*/  VOTEU.ANY UR7, UPT, PT ;  /* 0x0000000000077886 */ /* 0x000fe400038e0100 */
[----:B------:R-:W-:Y:S01]  /*37b0*/  UFLO.U32 UR7, UR7 ;  /* 0x00000007000772bd */ /* 0x000fe200080e0000 */
[----:B------:R-:W2:Y:S01]  /*37c0*/  REDUX UR5, R4 ;  /* 0x00000000040573c4 */ /* 0x000ea20000000000 */
[----:B------:R-:W-:-:S06]  /*37d0*/  IMAD.U32 R0, RZ, RZ, UR8 ;  /* 0x00000008ff007e24 */ /* 0x000fcc000f8e00ff */
[----:B------:R3:W-:Y:S01]  /*37e0*/  UTCATOMSWS.AND URZ, UR8 ;  /* 0x0000000800ff79e3 */ /* 0x0007e20008000000 */
[----:B------:R-:W4:Y:S01]  /*37f0*/  REDUX UR6, R0 ;  /* 0x00000000000673c4 */ /* 0x000f220000000000 */
[----:B-1----:R-:W-:Y:S01]  /*3800*/  ISETP.EQ.U32.AND P0, PT, R2, UR7, PT ;  /* 0x0000000702007c0c */ /* 0x002fe2000bf02070 */
[----:B--2---:R-:W-:Y:S01]  /*3810*/  IMAD.U32 R2, RZ, RZ, UR5 ;  /* 0x00000005ff027e24 */ /* 0x004fe2000f8e00ff */
[----:B----4-:R-:W-:-:S11]  /*3820*/  MOV R3, UR6 ;  /* 0x0000000600037c02 */ /* 0x010fd60008000f00 */
[----:B------:R3:W-:Y:S04]  /*3830*/  @P0 ATOMS.AND RZ, [UR4+0x14], R3 ;  /* 0x00001403ffff098c */ /* 0x0007e8000a800004 */
[----:B------:R3:W-:Y:S01]  /*3840*/  @P0 ATOMS.AND RZ, [UR4+0x18], R2 ;  /* 0x00001802ffff098c */ /* 0x0007e2000a800004 */
[----:B------:R-:W-:Y:S05]  /*3850*/  BRA `(.L_x_67) ;  /* 0x0000000000147947 */ /* 0x000fea0003800000 */
.L_x_66:
[----:B------:R-:W-:Y:S02]  /*3860*/  MOV R2, 0x3880 ;  /* 0x0000388000027802 */ /* 0x000fe40000000f00 */
[----:B----45:R-:W-:Y:S05]  /*3870*/  CALL.REL.NOINC `($__internal_0_$__cuda_sm10x_tcgen05_guardrail_trap_col_being_dealloced_not_returned_by_alloc) ;  /* 0x0000005000c87944 */ /* 0x030fea0003c00000 */
[----:B------:R-:W-:Y:S05]  /*3880*/  BRA `(.L_x_67) ;  /* 0x0000000000087947 */ /* 0x000fea0003800000 */
.L_x_65:
[----:B------:R-:W-:Y:S02]  /*3890*/  MOV R2, 0x38b0 ;  /* 0x000038b000027802 */ /* 0x000fe40000000f00 */
[----:B----45:R-:W-:Y:S05]  /*38a0*/  CALL.REL.NOINC `($__internal_2_$__cuda_sm10x_tcgen05_guardrail_trap_unallocated_columns_being_dealloced) ;  /* 0x0000005000d47944 */ /* 0x030fea0003c00000 */
.L_x_67:
[----:B------:R-:W-:Y:S01]  /*38b0*/  NOP ;  /* 0x0000000000007918 */ /* 0x000fe20000000000 */
[----:B---3--:R-:W-:Y:S05]  /*38c0*/  EXIT ;  /* 0x000000000000794d */ /* 0x008fea0003800000 */
.L_x_49:
[----:B------:R-:W-:-:S09]  /*38d0*/  UISETP.NE.OR UP2, UPT, UR8, 0x3, !UP2 ;  /* 0x000000030800788c */ /* 0x000fd2000d745670 */
[----:B------:R-:W-:Y:S05]  /*38e0*/  BRA.U UP2, `(.L_x_68) ;  /* 0x0000000d02407547 */ /* 0x000fea000b800000 */
[----:B------:R-:W1:Y:S01]  /*38f0*/  LDC R0, c[0x0][0xb30] ;  /* 0x0002cc00ff007b82 */ /* 0x000e620000000800 */
[----:B------:R-:W2:Y:S01]  /*3900*/  LDCU.64 UR8, c[0x0][0x888] ;  /* 0x00011100ff0877ac */ /* 0x000ea20008000a00 */
[----:B------:R-:W-:Y:S02]  /*3910*/  HFMA2 R29, -RZ, RZ, 0, 0 ;  /* 0x00000000ff1d7431 */ /* 0x000fe400000001ff */
[----:B------:R-:W-:Y:S01]  /*3920*/  IMAD.MOV.U32 R31, RZ, RZ, 0x1 ;  /* 0x00000001ff1f7424 */ /* 0x000fe200078e00ff */
[----:B------:R-:W-:Y:S01]  /*3930*/  MOV R23, 0x2000 ;  /* 0x0000200000177802 */ /* 0x000fe20000000f00 */
[----:B------:R-:W4:Y:S01]  /*3940*/  LDCU.64 UR4, c[0x0][0x890] ;  /* 0x00011200ff0477ac */ /* 0x000f220008000a00 */
[----:B------:R-:W-:Y:S01]  /*3950*/  IMAD.MOV.U32 R30, RZ, RZ, RZ ;  /* 0x000000ffff1e7224 */ /* 0x000fe200078e00ff */
[----:B------:R-:W3:Y:S01]  /*3960*/  LDC R19, c[0x0][0x370] ;  /* 0x0000dc00ff137b82 */ /* 0x000ee20000000800 */
[----:B------:R-:W-:Y:S01]  /*3970*/  UMOV UR7, 0x400 ;  /* 0x0000040000077882 */ /* 0x000fe20000000000 */
[----:B------:R-:W-:-:S02]  /*3980*/  UPLOP3.LUT UP1, UPT, UPT, UPT, UPT, 0x40, 0x4 ;  /* 0x000000000004789c */ /* 0x000fc40003f2e870 */
[----:B------:R-:W-:-:S04]  /*3990*/  ULEA UR7, UR37, UR7, 0x18 ;  /* 0x0000000725077291 */ /* 0x000fc8000f8ec0ff */
[----:B------:R-:W3:Y:S01]  /*39a0*/  LDC R2, c[0x0][0xb0c] ;  /* 0x0002c300ff027b82 */ /* 0x000ee20000000800 */
[----:B------:R-:W-:Y:S02]  /*39b0*/  UIADD3 UR13, UPT, UPT, UR7, 0x58, URZ ;  /* 0x00000058070d7890 */ /* 0x000fe4000fffe0ff */
[----:B--2---:R-:W-:Y:S02]  /*39c0*/  UISETP.NE.U32.AND UP2, UPT, UR8, URZ, UPT ;  /* 0x000000ff0800728c */ /* 0x004fe4000bf45070 */
[----:B------:R-:W-:Y:S02]  /*39d0*/  UIADD3 UR17, UPT, UPT, UR7, 0x50, URZ ;  /* 0x0000005007117890 */ /* 0x000fe4000fffe0ff */
[----:B----4-:R-:W-:Y:S01]  /*39e0*/  UISETP.NE.U32.AND UP3, UPT, UR4, URZ, UPT ;  /* 0x000000ff0400728c */ /* 0x010fe2000bf65070 */
[----:B------:R-:W2:Y:S01]  /*39f0*/  LDC R18, c[0x0][0xb20] ;  /* 0x0002c800ff127b82 */ /* 0x000ea20000000800 */
[----:B-1----:R-:W-:Y:S01]  /*3a00*/  ISETP.NE.AND P1, PT, R0, 0x1, PT ;  /* 0x000000010000780c */ /* 0x002fe20003f25270 */
[----:B------:R-:W-:-:S02]  /*3a10*/  UISETP.NE.AND.EX UP2, UPT, UR9, URZ, UPT, UP2 ;  /* 0x000000ff0900728c */ /* 0x000fc4000bf45320 */
[----:B------:R-:W-:Y:S02]  /*3a20*/  UPRMT UR13, UR37, 0x654, UR13 ;  /* 0x00000654250d7896 */ /* 0x000fe4000800000d */
[----:B------:R-:W-:Y:S02]  /*3a30*/  UISETP.NE.AND.EX UP3, UPT, UR5, URZ, UPT, UP3 ;  /* 0x000000ff0500728c */ /* 0x000fe4000bf65330 */
[----:B------:R-:W1:Y:S08]  /*3a40*/  LDC.64 R32, c[0x0][0x348] ;  /* 0x0000d200ff207b82 */ /* 0x000e700000000a00 */
[----:B------:R-:W4:Y:S08]  /*3a50*/  LDC.64 R16, c[0x0][0xb10] ;  /* 0x0002c400ff107b82 */ /* 0x000f300000000a00 */
[----:B------:R-:W1:Y:S08]  /*3a60*/  LDC.64 R6, c[0x0][0xb18] ;  /* 0x0002c600ff067b82 */ /* 0x000e700000000a00 */
[----:B------:R-:W1:Y:S08]  /*3a70*/  LDC.64 R4, c[0x0][0xb28] ;  /* 0x0002ca00ff047b82 */ /* 0x000e700000000a00 */
[----:B--23--:R-:W1:Y:S02]  /*3a80*/  LDC R22, c[0x0][0x374] ;  /* 0x0000dd00ff167b82 */ /* 0x00ce640000000800 */
.L_x_77:
[C---:B------:R-:W-:Y:S02]  /*3a90*/  LEA R0, R30.reuse, UR7, 0x3 ;  /* 0x000000071e007c11 */ /* 0x040fe4000f8e18ff */
[----:B------:R-:W-:Y:S02]  /*3aa0*/  SHF.L.U32 R3, R29, 0x1f, RZ ;  /* 0x0000001f1d037819 */ /* 0x000fe400000006ff */
[----:B------:R-:W-:Y:S02]  /*3ab0*/  LEA R24, R30, UR7, 0x4 ;  /* 0x000000071e187c11 */ /* 0x000fe4000f8e20ff */
[----:B--2---:R-:W2:Y:S02]  /*3ac0*/  SYNCS.PHASECHK.TRANS64.TRYWAIT P0, [R0+URZ+0x80], R3 ;  /* 0x00008003000075a7 */ /* 0x004ea400080011ff */
[----:B--2---:R-:W-:Y:S05]  /*3ad0*/  @!P0 BRA `(.L_x_69) ;  /* 0x0000004c006c8947 */ /* 0x004fea0003800000 */
.L_x_136:
[----:B------:R-:W-:Y:S01]  /*3ae0*/  ISETP.GE.AND P0, PT, R72, 0x1, PT ;  /* 0x000000014800780c */ /* 0x000fe20003f06270 */
[----:B------:R-:W3:Y:S01]  /*3af0*/  LDS.128 R24, [R24+0x110] ;  /* 0x0001100018187984 */ /* 0x000ee20000000c00 */
[----:B--2---:R-:W-:Y:S01]  /*3b00*/  VIADD R0, R0, 0x90 ;  /* 0x0000009000007836 */ /* 0x004fe20000000000 */
[----:B------:R-:W-:Y:S01]  /*3b10*/  @!PT LDS RZ, [RZ] ;  /* 0x00000000fffff984 */ /* 0x000fe20000000800 */
[----:B------:R-:W-:Y:S01]  /*3b20*/  @!PT LDS RZ, [RZ] ;  /* 0x00000000fffff984 */ /* 0x000fe20000000800 */
[----:B------:R-:W-:Y:S01]  /*3b30*/  @!PT LDS RZ, [RZ] ;  /* 0x00000000fffff984 */ /* 0x000fe20000000800 */
[----:B------:R-:W-:Y:S01]  /*3b40*/  @!PT LDS RZ, [RZ] ;  /* 0x00000000fffff984 */ /* 0x000fe20000000800 */
[----:B------:R2:W-:Y:S06]  /*3b50*/  MEMBAR.ALL.CTA ;  /* 0x0000000000007992 */ /* 0x0005ec0000008000 */
[----:B--2---:R-:W2:Y:S01]  /*3b60*/  FENCE.VIEW.ASYNC.S ;  /* 0x00000000000073c6 */ /* 0x004ea20000000000 */
[----:B------:R-:W-:Y:S04]  /*3b70*/  PRMT R0, RZ, 0x654, R0 ;  /* 0x00000654ff007816 */ /* 0x000fe80000000000 */
[----:B--2---:R2:W-:Y:S01]  /*3b80*/  SYNCS.ARRIVE.TRANS64.RED.A1T0 RZ, [R0+URZ], RZ ;  /* 0x000000ff00ff79a7 */ /* 0x0045e200081004ff */
[----:B---3--:R-:W-:Y:S11]  /*3b90*/  LOP3.LUT P3, RZ, R26, 0x1, RZ, 0xc0, !PT ;  /* 0x000000011aff7812 */ /* 0x008ff6000786c0ff */
[----:B------:R-:W-:Y:S02]  /*3ba0*/  @!UPT UIADD3 URZ, UPT, UPT, URZ, URZ, URZ ;  /* 0x000000fffffff290 */ /* 0x000fe4000fffe0ff */
[----:B------:R-:W-:Y:S02]  /*3bb0*/  @P3 MOV R13, R24 ;  /* 0x00000018000d3202 */ /* 0x000fe40000000f00 */
[----:B------:R-:W-:Y:S01]  /*3bc0*/  @P3 LOP3.LUT R8, R25, 0xffff, RZ, 0xc0, !PT ;  /* 0x0000ffff19083812 */ /* 0x000fe200078ec0ff */
[----:B--2---:R-:W-:Y:S06]  /*3bd0*/  @!P0 BRA `(.L_x_70) ;  /* 0x0000000000a48947 */ /* 0x004fec0003800000 */
[----:B-1----:R-:W-:Y:S01]  /*3be0*/  IMAD.HI.U32 R35, R22, R7, RZ ;  /* 0x0000000716237227 */ /* 0x002fe200078e00ff */
[----:B------:R-:W-:Y:S02]  /*3bf0*/  ISETP.NE.AND P0, PT, R6, 0x1, PT ;  /* 0x000000010600780c */ /* 0x000fe40003f05270 */
[----:B------:R-:W-:Y:S01]  /*3c00*/  ISETP.NE.AND P2, PT, R72, 0x1, PT ;  /* 0x000000014800780c */ /* 0x000fe20003f45270 */
[----:B----4-:R-:W-:Y:S01]  /*3c10*/  IMAD.HI.U32 R34, R19, R16, RZ ;  /* 0x0000001013227227 */ /* 0x010fe200078e00ff */
[----:B------:R-:W-:Y:S02]  /*3c20*/  SHF.R.U32.HI R35, RZ, R18, R35 ;  /* 0x00000012ff237219 */ /* 0x000fe40000011623 */
[----:B------:R-:W-:Y:S01]  /*3c30*/  ISETP.NE.AND P4, PT, R2, 0x1, PT ;  /* 0x000000010200780c */ /* 0x000fe20003f85270 */
[----:B------:R-:W-:Y:S01]  /*3c40*/  IMAD.HI.U32 R36, R13, R16, RZ ;  /* 0x000000100d247227 */ /* 0x000fe200078e00ff */
[----:B------:R-:W-:Y:S02]  /*3c50*/  SHF.R.U32.HI R34, RZ, R17, R34 ;  /* 0x00000011ff227219 */ /* 0x000fe40000011622 */
[----:B------:R-:W-:Y:S01]  /*3c60*/  SEL R3, R22, R35, !P0 ;  /* 0x0000002316037207 */ /* 0x000fe20004000000 */
[C---:B------:R-:W-:Y:S01]  /*3c70*/  IMAD.HI.U32 R35, R8.reuse, R7, RZ ;  /* 0x0000000708237227 */ /* 0x040fe200078e00ff */
[----:B------:R-:W-:Y:S02]  /*3c80*/  SEL R11, R19, R34, !P4 ;  /* 0x00000022130b7207 */ /* 0x000fe40006000000 */
[----:B------:R-:W-:Y:S01]  /*3c90*/  SHF.R.U32.HI R36, RZ, R17, R36 ;  /* 0x00000011ff247219 */ /* 0x000fe20000011624 */
[----:B------:R-:W-:Y:S01]  /*3ca0*/  IMAD.HI.U32 R38, R3, R4, RZ ;  /* 0x0000000403267227 */ /* 0x000fe200078e00ff */
[----:B------:R-:W-:Y:S03]  /*3cb0*/  SHF.R.U32.HI R35, RZ, R18, R35 ;  /* 0x00000012ff237219 */ /* 0x000fe60000011623 */
[----:B------:R-:W-:Y:S01]  /*3cc0*/  IMAD.HI.U32 R34, R11, R4, RZ ;  /* 0x000000040b227227 */ /* 0x000fe200078e00ff */
[----:B------:R-:W-:Y:S02]  /*3cd0*/  @P2 SHF.R.U32.HI R3, RZ, R5, R38 ;  /* 0x00000005ff032219 */ /* 0x000fe40000011626 */
[----:B------:R-:W-:Y:S02]  /*3ce0*/  SEL R9, R8, R35, !P0 ;  /* 0x0000002308097207 */ /* 0x000fe40004000000 */
[----:B------:R-:W-:Y:S01]  /*3cf0*/  @P2 SHF.R.U32.HI R11, RZ, R5, R34 ;  /* 0x00000005ff0b2219 */ /* 0x000fe20000011622 */
[C---:B------:R-:W-:Y:S01]  /*3d00*/  IMAD R10, R72.reuse, R3, RZ ;  /* 0x00000003480a7224 */ /* 0x040fe200078e02ff */
[----:B------:R-:W-:Y:S01]  /*3d10*/  SEL R3, R13, R36, !P4 ;  /* 0x000000240d037207 */ /* 0x000fe20006000000 */
[C---:B------:R-:W-:Y:S03]  /*3d20*/  IMAD.HI.U32 R14, R9.reuse, R4, RZ ;  /* 0x00000004090e7227 */ /* 0x040fe600078e00ff */
[----:B------:R-:W-:Y:S01]  /*3d30*/  ISETP.GE.AND P0, PT, R9, R10, PT ;  /* 0x0000000a0900720c */ /* 0x000fe20003f06270 */
[C---:B------:R-:W-:Y:S01]  /*3d40*/  IMAD R12, R72.reuse, R11, RZ ;  /* 0x0000000b480c7224 */ /* 0x040fe200078e02ff */
[-C--:B------:R-:W-:Y:S04]  /*3d50*/  SHF.R.U32.HI R14, RZ, R5.reuse, R14 ;  /* 0x00000005ff0e7219 */ /* 0x080fe8000001160e */
[----:B------:R-:W-:Y:S02]  /*3d60*/  ISETP.GE.OR P0, PT, R3, R12, P0 ;  /* 0x0000000c0300720c */ /* 0x000fe40000706670 */
[----:B------:R-:W-:Y:S05]  /*3d70*/  SEL R15, R9, R14, !P2 ;  /* 0x0000000e090f7207 */ /* 0x000fea0005000000 */
[----:B------:R-:W-:Y:S04]  /*3d80*/  IMAD.MOV R14, RZ, RZ, -R15 ;  /* 0x000000ffff0e7224 */ /* 0x000fe800078e0a0f */
[----:B------:R-:W-:Y:S02]  /*3d90*/  IMAD R14, R72, R14, R9 ;  /* 0x0000000e480e7224 */ /* 0x000fe400078e0209 */
[C---:B------:R-:W-:Y:S05]  /*3da0*/  @!P0 IMAD.HI.U32 R10, R3.reuse, R4, RZ ;  /* 0x00000004030a8227 */ /* 0x040fea00078e00ff */
[----:B------:R-:W-:Y:S04]  /*3db0*/  @!P0 SHF.R.U32.HI R10, RZ, R5, R10 ;  /* 0x00000005ff0a8219 */ /* 0x000fe8000001160a */
[----:B------:R-:W-:Y:S01]  /*3dc0*/  @!P0 SEL R0, R3, R10, !P2 ;  /* 0x0000000a03008207 */ /* 0x000fe20005000000 */
[----:B------:R-:W-:Y:S03]  /*3dd0*/  IMAD.MOV R10, RZ, RZ, -R3 ;  /* 0x000000ffff0a7224 */ /* 0x000fe600078e0a03 */
[----:B------:R-:W-:Y:S01]  /*3de0*/  @!P0 IADD3 R15, PT, PT, R15, -R0, RZ ;  /* 0x800000000f0f8210 */ /* 0x000fe20007ffe0ff */
[----:B------:R-:W-:Y:S01]  /*3df0*/  @!P0 IMAD R0, R11, R14, R0 ;  /* 0x0000000e0b008224 */ /* 0x000fe200078e0200 */
[----:B------:R-:W-:Y:S01]  /*3e00*/  IADD3 R11, PT, PT, -R9, RZ, RZ ;  /* 0x000000ff090b7210 */ /* 0x000fe20007ffe1ff */
[----:B------:R-:W-:Y:S02]  /*3e10*/  IMAD R13, R2, R10, R13 ;  /* 0x0000000a020d7224 */ /* 0x000fe400078e020d */
[----:B------:R-:W-:Y:S02]  /*3e20*/  @!P0 IMAD R9, R15, R72, R3 ;  /* 0x000000480f098224 */ /* 0x000fe400078e0203 */
[----:B------:R-:W-:Y:S02]  /*3e30*/  @!P0 IMAD.MOV.U32 R3, RZ, RZ, R0 ;  /* 0x000000ffff038224 */ /* 0x000fe400078e0000 */
[----:B------:R-:W-:Y:S02]  /*3e40*/  IMAD R8, R6, R11, R8 ;  /* 0x0000000b06087224 */ /* 0x000fe400078e0208 */
[----:B------:R-:W-:Y:S02]  /*3e50*/  IMAD R13, R3, R2, R13 ;  /* 0x00000002030d7224 */ /* 0x000fe400078e020d */
[----:B------:R-:W-:Y:S02]  /*3e60*/  IMAD R8, R9, R6, R8 ;  /* 0x0000000609087224 */ /* 0x000fe400078e0208 */
.L_x_70:
[----:B------:R-:W-:Y:S05]  /*3e70*/  BRA.U UP1, `(.L_x_71) ;  /* 0x0000000101107547 */ /* 0x000fea000b800000 */
[----:B------:R-:W-:Y:S04]  /*3e80*/  MOV R0, UR6 ;  /* 0x0000000600007c02 */ /* 0x000fe80008000f00 */
[----:B------:R-:W-:Y:S04]  /*3e90*/  SHF.L.U32 R3, R0, 0x1f, RZ ;  /* 0x0000001f00037819 */ /* 0x000fe800000006ff */
[----:B------:R-:W2:Y:S02]  /*3ea0*/  SYNCS.PHASECHK.TRANS64.TRYWAIT P0, [UR7+0x78], R3 ;  /* 0x00007803ff0075a7 */ /* 0x000ea40008001107 */
[----:B--2---:R-:W-:Y:S05]  /*3eb0*/  @!P0 BRA `(.L_x_72) ;  /* 0x0000004800888947 */ /* 0x004fea0003800000 */
.L_x_71:
[----:B------:R-:W-:Y:S02]  /*3ec0*/  R2UR UR19, R21 ;  /* 0x00000000151372ca */ /* 0x000fe400000e0000 */
[----:B------:R-:W-:Y:S02]  /*3ed0*/  R2UR UR18, R20 ;  /* 0x00000000141272ca */ /* 0x000fe400000e0000 */
[----:B------:R-:W-:Y:S02]  /*3ee0*/  ISETP.NE.U32.AND P2, PT, RZ, UR4, PT ;  /* 0x00000004ff007c0c */ /* 0x000fe4000bf45070 */
[----:B------:R-:W-:Y:S02]  /*3ef0*/  SHF.L.U32 R12, R31, 0x1f, RZ ;  /* 0x0000001f1f0c7819 */ /* 0x000fe400000006ff */
[----:B------:R-:W-:Y:S05]  /*3f00*/  ISETP.NE.AND.EX P2, PT, RZ, UR5, PT, P2 ;  /* 0x00000005ff007c0c */ /* 0x000fea000bf45320 */
[----:B------:R-:W-:Y:S02]  /*3f10*/  USHF.L.U32 UR19, UR19, 0x7, URZ ;  /* 0x0000000713137899 */ /* 0x000fe400080006ff */
[----:B------:R-:W-:Y:S01]  /*3f20*/  USHF.L.U32 UR18, UR18, 0x7, URZ ;  /* 0x0000000712127899 */ /* 0x000fe200080006ff */
[----:B------:R-:W-:Y:S11]  /*3f30*/  BRA.U !UP3, `(.L_x_73) ;  /* 0x000000010b347547 */ /* 0x000ff6000b800000 */
[----:B------:R-:W-:Y:S01]  /*3f40*/  UPLOP3.LUT UP0, UPT, UPT, UPT, UP2, 0x80, 0x8 ;  /* 0x000000000008789c */ /* 0x000fe20003f0f020 */
[----:B--2---:R-:W-:Y:S02]  /*3f50*/  HFMA2 R0, -RZ, RZ, 0, 5.9604644775390625e-08 ;  /* 0x00000001ff007431 */ /* 0x004fe400000001ff */
[----:B------:R-:W-:Y:S03]  /*3f60*/  IMAD.MOV.U32 R171, RZ, RZ, 0x1 ;  /* 0x00000001ffab7424 */ /* 0x000fe600078e00ff */
[----:B------:R-:W-:Y:S05]  /*3f70*/  PLOP3.LUT P0, PT, PT, PT, UP0, 0x80, 0x8 ;  /* 0x000000000008781c */ /* 0x000fea0003f0f008 */
[----:B------:R-:W2:Y:S01]  /*3f80*/  @UP0 LDCU.64 UR10, c[0x0][0x888] ;  /* 0x00011100ff0a07ac */ /* 0x000ea20008000a00 */
[----:B------:R-:W-:Y:S07]  /*3f90*/  @UP0 UIMAD UR8, UR36, UR4, URZ ;  /* 0x00000004240802a4 */ /* 0x000fee000f8e02ff */
[----:B------:R-:W-:Y:S01]  /*3fa0*/  @!P0 PRMT R171, R0, 0x7610, R171 ;  /* 0x0000761000ab8816 */ /* 0x000fe200000000ab */
[----:B--2---:R-:W-:Y:S03]  /*3fb0*/  @UP0 UIMAD.WIDE UR10, UR8, 0x4, UR10 ;  /* 0x00000004080a08a5 */ /* 0x004fe6000f8e020a */
[----:B------:R-:W2:Y:S03]  /*3fc0*/  @!UP0 LDCU UR8, c[0x0][0x880] ;  /* 0x00011000ff0887ac */ /* 0x000ea60008000800 */
[----:B------:R-:W-:Y:S01]  /*3fd0*/  IMAD.U32 R10, RZ, RZ, UR10 ;  /* 0x0000000aff0a7e24 */ /* 0x000fe2000f8e00ff */
[----:B------:R-:W-:Y:S05]  /*3fe0*/  MOV R11, UR11 ;  /* 0x0000000b000b7c02 */ /* 0x000fea0008000f00 */
[----:B-----5:R3:W5:Y:S02]  /*3ff0*/  @P0 LDG.E R81, desc[UR46][R10.64] ;  /* 0x0000002e0a510981 */ /* 0x020764000c1e1900 */
[----:B--23--:R-:W-:Y:S07]  /*4000*/  @!P0 IMAD.U32 R81, RZ, RZ, UR8 ;  /* 0x00000008ff518e24 */ /* 0x00cfee000f8e00ff */
.L_x_73:
[----:B-----5:R-:W-:Y:S01]  /*4010*/  @!P2 FSETP.EQ.AND P0, PT, R81, RZ, PT ;  /* 0x000000ff5100a20b */ /* 0x020fe20003f02000 */
[----:B------:R-:W-:Y:S01]  /*4020*/  @!UPT UIADD3 URZ, UPT, UPT, URZ, URZ, URZ ;  /* 0x000000fffffff290 */ /* 0x000fe2000fffe0ff */
[----:B------:R-:W-:Y:S11]  /*4030*/  @!P2 BRA `(.L_x_74) ;  /* 0x000000000014a947 */ /* 0x000ff60003800000 */
[----:B------:R-:W-:Y:S02]  /*4040*/  LOP3.LUT P2, RZ, R171, 0xff, RZ, 0xc0, !PT ;  /* 0x000000ffabff7812 */ /* 0x000fe4000784c0ff */
[----:B------:R-:W-:Y:S04]  /*4050*/  PLOP3.LUT P0, PT, PT, PT, UP0, 0x80, 0x8 ;  /* 0x000000000008781c */ /* 0x000fe80003f0f008 */
[----:B------:R-:W-:Y:S07]  /*4060*/  PLOP3.LUT P0, PT, P0, PT, PT, 0x8, 0x80 ;  /* 0x000000000080781c */ /* 0x000fee000070e170 */
[----:B------:R-:W-:Y:S11]  /*4070*/  @P2 FSETP.EQ.AND P0, PT, R81, RZ, PT ;  /* 0x000000ff5100220b */ /* 0x000ff60003f02000 */
[----:B------:R-:W-:Y:S02]  /*4080*/  @!UPT UIADD3 URZ, UPT, UPT, URZ, URZ, URZ ;  /* 0x000000fffffff290 */ /* 0x000fe4000fffe0ff */
.L_x_74:
[----:B------:R-:W3:Y:S01]  /*4090*/  SYNCS.PHASECHK.TRANS64.TRYWAIT P2, [UR7+0x60], R12 ;  /* 0x0000600cff0075a7 */ /* 0x000ee20008041107 */
[----:B------:R-:W-:Y:S04]  /*40a0*/  ELECT P4, URZ, PT ;  /* 0x0000000000ff782f */ /* 0x000fe80003880000 */
[----:B------:R-:W-:Y:S11]  /*40b0*/  PLOP3.LUT P4, PT, P0, P4, PT, 0xf2, 0x2f ;  /* 0x00000000002f781c */ /* 0x000ff60000789e72 */
[----:B------:R-:W-:Y:S02]  /*40c0*/  @!UPT UIADD3 URZ, UPT, UPT, URZ, URZ, URZ ;  /* 0x000000fffffff290 */ /* 0x000fe4000fffe0ff */
[----:B-1----:R-:W-:Y:S05]  /*40d0*/  @!P4 IADD3 R21, P0, PT, R32, 0x580, RZ ;  /* 0x000005802015c810 */ /* 0x002fea0007f1e0ff */
[----:B------:R-:W-:Y:S01]  /*40e0*/  @!P4 IMAD.X R20, RZ, RZ, R33, P0 ;  /* 0x000000ffff14c224 */ /* 0x000fe200000e0621 */
[----:B---3--:R-:W-:Y:S07]  /*40f0*/  @!P2 BRA `(.L_x_75) ;  /* 0x000000480010a947 */ /* 0x008fee0003800000 */
.L_x_139:
[----:B------:R-:W3:Y:S01]  /*4100*/  LDC.64 R14, c[0x0][0xb10] ;  /* 0x0002c400ff0e7b82 */ /* 0x000ee20000000a00 */
[----:B------:R-:W-:Y:S01]  /*4110*/  @!P4 R2UR UR8, R20 ;  /* 0x000000001408c2ca */ /* 0x000fe200000e0000 */
[----:B------:R-:W-:Y:S01]  /*4120*/  VOTEU.ALL UP1, P4 ;  /* 0x0000000000ff7886 */ /* 0x000fe20002020000 */
[----:B------:R-:W-:Y:S01]  /*4130*/  @!P4 R2UR UR9, R21 ;  /* 0x000000001509c2ca */ /* 0x000fe200000e0000 */
[----:B------:R-:W-:Y:S01]  /*4140*/  UMOV UR10, 0x0 ;  /* 0x00000000000a7882 */ /* 0x000fe20000000000 */
[----:B------:R-:W-:Y:S03]  /*4150*/  UMOV UR11, 0x10000000 ;  /* 0x10000000000b7882 */ /* 0x000fe60000000000 */
[----:B------:R-:W5:Y:S01]  /*4160*/  LDC.64 R10, c[0x0][0xb18] ;  /* 0x0002c600ff0a7b82 */ /* 0x000f620000000a00 */
[----:B------:R-:W-:Y:S01]  /*4170*/  @!UP1 UIADD3 UR16, UPT, UPT, UR7, 0x200, URZ ;  /* 0x0000020007109890 */ /* 0x000fe2000fffe0ff */
[----:B------:R-:W-:Y:S01]  /*4180*/  @P3 SHF.R.U32.HI R28, RZ, 0x10, R25 ;  /* 0x00000010ff1c3819 */ /* 0x000fe20000011619 */
[----:B------:R-:W-:Y:S01]  /*4190*/  VOTEU.ALL UP1, P4 ;  /* 0x0000000000ff7886 */ /* 0x000fe20002020000 */
[----:B------:R-:W-:Y:S01]  /*41a0*/  UMOV UR20, UR36 ;  /* 0x0000002400147c82 */ /* 0x000fe20008000000 */
[----:B------:R-:W-:Y:S03]  /*41b0*/  VIADD R30, R30, 0x1 ;  /* 0x000000011e1e7836 */ /* 0x000fe60000000000 */
[----:B--2---:R-:W2:Y:S01]  /*41c0*/  @!P1 LDC R0, c[0x0][0xb20] ;  /* 0x0002c800ff009b82 */ /* 0x004ea20000000800 */
[----:B------:R-:W-:Y:S01]  /*41d0*/  IMAD.U32 R21, RZ, RZ, UR8 ;  /* 0x00000008ff157e24 */ /* 0x000fe2000f8e00ff */
[----:B------:R-:W-:Y:S06]  /*41e0*/  UPRMT UR8, UR37, 0x654, UR17 ;  /* 0x0000065425087896 */ /* 0x000fec0008000011 */
[----:B-1----:R-:W1:Y:S01]  /*41f0*/  @!P1 LDC R3, c[0x0][0xb0c] ;  /* 0x0002c300ff039b82 */ /* 0x002e620000000800 */
[----:B------:R-:W-:Y:S01]  /*4200*/  IMAD.U32 R20, RZ, RZ, UR9 ;  /* 0x00000009ff147e24 */ /* 0x000fe2000f8e00ff */
[----:B------:R-:W-:Y:S04]  /*4210*/  @!P4 R2UR UR15, R21 ;  /* 0x00000000150fc2ca */ /* 0x000fe800000e0000 */
[----:B------:R-:W-:Y:S01]  /*4220*/  @!P4 R2UR UR14, R20 ;  /* 0x00000000140ec2ca */ /* 0x000fe200000e0000 */
[----:B------:R-:W-:Y:S11]  /*4230*/  @!P4 IMAD.MOV.U32 R20, RZ, RZ, 0x2000 ;  /* 0x00002000ff14c424 */ /* 0x000ff600078e00ff */
[----:B------:R-:W-:Y:S01]  /*4240*/  @!UPT UIADD3 URZ, UPT, UPT, URZ, URZ, URZ ;  /* 0x000000fffffff290 */ /* 0x000fe2000fffe0ff */
[----:B------:R1:W-:Y:S01]  /*4250*/  @!UP1 UTMALDG.3D [UR16], [UR14], desc[UR10] ;  /* 0x00000a100e0095b4 */ /* 0x0003e20008011000 */
[----:B------:R1:W-:Y:S02]  /*4260*/  @!P4 SYNCS.ARRIVE.TRANS64.RED.A0TR RZ, [UR7+0x50], R20 ;  /* 0x00005014ffffc9a7 */ /* 0x0003e40008300407 */
[----:B-1----:R-:W-:Y:S01]  /*4270*/  @!P1 ISETP.NE.AND P2, PT, R3, 0x1, PT ;  /* 0x000000010300980c */ /* 0x002fe20003f45270 */
[C---:B---3--:R-:W-:Y:S01]  /*4280*/  @!P1 IMAD.HI.U32 R14, R13.reuse, R14, RZ ;  /* 0x0000000e0d0e9227 */ /* 0x048fe200078e00ff */
[----:B-----5:R-:W-:Y:S03]  /*4290*/  @!P1 ISETP.NE.AND P0, PT, R10, 0x1, PT ;  /* 0x000000010a00980c */ /* 0x020fe60003f05270 */
[C---:B------:R-:W-:Y:S01]  /*42a0*/  @!P1 IMAD.HI.U32 R11, R8.reuse, R11, RZ ;  /* 0x0000000b080b9227 */ /* 0x040fe200078e00ff */
[----:B------:R-:W-:Y:S04]  /*42b0*/  @!P1 SHF.R.U32.HI R14, RZ, R15, R14 ;  /* 0x0000000fff0e9219 */ /* 0x000fe8000001160e */
[----:B--2---:R-:W-:Y:S01]  /*42c0*/  @!P1 SHF.R.U32.HI R9, RZ, R0, R11 ;  /* 0x00000000ff099219 */ /* 0x004fe2000001160b */
[----:B------:R-:W-:Y:S01]  /*42d0*/  SYNCS.ARRIVE.TRANS64.RED.A1T0 RZ, [UR8], RZ ;  /* 0x000000ffffff79a7 */ /* 0x000fe20008100408 */
[----:B------:R-:W-:Y:S02]  /*42e0*/  @!P1 SEL R14, R13, R14, !P2 ;  /* 0x0000000e0d0e9207 */ /* 0x000fe40005000000 */
[----:B------:R-:W-:Y:S01]  /*42f0*/  @!P1 SEL R9, R8, R9, !P0 ;  /* 0x0000000908099207 */ /* 0x000fe20004000000 */
[----:B------:R-:W1:Y:S04]  /*4300*/  SYNCS.PHASECHK.TRANS64.TRYWAIT P5, [UR7+0x68], R12 ;  /* 0x0000680cff0075a7 */ /* 0x000e6800080a1107 */
[----:B------:R-:W-:Y:S02]  /*4310*/  @!P1 IMAD.IADD R0, R9, 0x1, -R14 ;  /* 0x0000000109009824 */ /* 0x000fe400078e0a0e */
[----:B------:R-:W-:Y:S02]  /*4320*/  @!P1 IMAD.IADD R9, R14, 0x1, -R9 ;  /* 0x000000010e099824 */ /* 0x000fe400078e0a09 */
[----:B------:R-:W-:Y:S02]  /*4330*/  @!P1 IMAD R13, R0, R3, R13 ;  /* 0x00000003000d9224 */ /* 0x000fe400078e020d */
[----:B------:R-:W-:Y:S01]  /*4340*/  @!P1 IMAD R8, R9, R10, R8 ;  /* 0x0000000a09089224 */ /* 0x000fe200078e0208 */
[----:B-1----:R-:W-:Y:S06]  /*4350*/  @!P5 BRA `(.L_x_76) ;  /* 0x000000440090d947 */ /* 0x002fec0003800000 */
.L_x_141:
[----:B-1----:R-:W-:Y:S01]  /*4360*/  @!P4 IADD3 R3, P0, PT, R32, 0x580, RZ ;  /* 0x000005802003c810 */ /* 0x002fe20007f1e0ff */
[----:B------:R-:W-:Y:S01]  /*4370*/  VOTEU.ALL UP1, P4 ;  /* 0x0000000000ff7886 */ /* 0x000fe20002020000 */
[----:B------:R-:W-:Y:S01]  /*4380*/  UMOV UR20, 0x0 ;  /* 0x0000000000147882 */ /* 0x000fe20000000000 */
[----:B------:R-:W-:Y:S01]  /*4390*/  UMOV UR21, 0x10000000 ;  /* 0x1000000000157882 */ /* 0x000fe20000000000 */
[----:B------:R-:W-:Y:S01]  /*43a0*/  @!P4 R2UR UR9, R3 ;  /* 0x000000000309c2ca */ /* 0x000fe200000e0000 */
[----:B------:R-:W-:Y:S01]  /*43b0*/  @!P4 IMAD.X R0, RZ, RZ, R33, P0 ;  /* 0x000000ffff00c224 */ /* 0x000fe200000e0621 */
[----:B------:R-:W-:Y:S01]  /*43c0*/  @!UP1 UIADD3 UR10, UPT, UPT, UR18, 0x40, URZ ;  /* 0x00000040120a9890 */ /* 0x000fe2000fffe0ff */
[----:B------:R-:W-:Y:S01]  /*43d0*/  ISETP.NE.AND P0, PT, R30, 0x2, PT ;  /* 0x000000021e00780c */ /* 0x000fe20003f05270 */
[----:B------:R-:W-:Y:S01]  /*43e0*/  UMOV UR11, UR19 ;  /* 0x00000013000b7c82 */ /* 0x000fe20008000000 */
[----:B------:R-:W-:Y:S01]  /*43f0*/  UMOV UR12, UR36 ;  /* 0x00000024000c7c82 */ /* 0x000fe20008000000 */
[----:B------:R-:W-:Y:S01]  /*4400*/  @!P4 R2UR UR8, R0 ;  /* 0x000000000008c2ca */ /* 0x000fe200000e0000 */
[----:B------:R-:W-:Y:S01]  /*4410*/  IMAD.IADD R20, R8, 0x1, R147 ;  /* 0x0000000108147824 */ /* 0x000fe200078e0293 */
[----:B------:R-:W-:Y:S01]  /*4420*/  @P3 R2UR UR36, R28 ;  /* 0x000000001c2432ca */ /* 0x000fe200000e0000 */
[----:B------:R-:W-:Y:S01]  /*4430*/  IMAD.IADD R21, R13, 0x1, R170 ;  /* 0x000000010d157824 */ /* 0x000fe200078e02aa */
[----:B------:R-:W-:Y:S02]  /*4440*/  SEL R0, RZ, 0x1, P0 ;  /* 0x00000001ff007807 */ /* 0x000fe40000000000 */
[----:B------:R-:W-:Y:S01]  /*4450*/  LOP3.LUT R31, R31, 0x1, RZ, 0x3c, !PT ;  /* 0x000000011f1f7812 */ /* 0x000fe200078e3cff */
[----:B------:R-:W-:Y:S01]  /*4460*/  IMAD.U32 R10, RZ, RZ, UR9 ;  /* 0x00000009ff0a7e24 */ /* 0x000fe2000f8e00ff */
[----:B------:R-:W-:Y:S01]  /*4470*/  @!UP1 UIADD3 UR9, UPT, UPT, UR7, 0x58, URZ ;  /* 0x0000005807099890 */ /* 0x000fe2000fffe0ff */
[----:B------:R-:W-:Y:S02]  /*4480*/  LOP3.LUT R29, R29, R0, RZ, 0x3c, !PT ;  /* 0x000000001d1d7212 */ /* 0x000fe400078e3cff */
[----:B------:R-:W-:Y:S02]  /*4490*/  SEL R30, R30, RZ, P0 ;  /* 0x000000ff1e1e7207 */ /* 0x000fe40000000000 */
[----:B------:R-:W-:Y:S01]  /*44a0*/  IMAD.U32 R11, RZ, RZ, UR8 ;  /* 0x00000008ff0b7e24 */ /* 0x000fe2000f8e00ff */
[----:B------:R-:W-:Y:S01]  /*44b0*/  @!P4 R2UR UR14, R10 ;  /* 0x000000000a0ec2ca */ /* 0x000fe200000e0000 */
[----:B------:R-:W-:Y:S01]  /*44c0*/  @!UP1 UIADD3 UR8, UPT, UPT, UR7, 0x2200, URZ ;  /* 0x0000220007089890 */ /* 0x000fe2000fffe0ff */
[----:B------:R-:W-:Y:S02]  /*44d0*/  VOTEU.ALL UP1, P4 ;  /* 0x0000000000ff7886 */ /* 0x000fe40002020000 */
[----:B------:R-:W-:Y:S11]  /*44e0*/  @!P4 R2UR UR15, R11 ;  /* 0x000000000b0fc2ca */ /* 0x000ff600000e0000 */
[----:B------:R-:W-:Y:S02]  /*44f0*/  @!UPT UIADD3 URZ, UPT, UPT, URZ, URZ, URZ ;  /* 0x000000fffffff290 */ /* 0x000fe4000fffe0ff */
[----:B------:R2:W-:Y:S01]  /*4500*/  @!UP1 UTMALDG.3D [UR8], [UR14], desc[UR20] ;  /* 0x000014080e0095b4 */ /* 0x0005e20008011000 */
[----:B------:R2:W-:Y:S01]  /*4510*/  @!P4 SYNCS.ARRIVE.TRANS64.RED.A0TR RZ, [UR7+0x58], R23 ;  /* 0x00005817ffffc9a7 */ /* 0x0005e20008300407 */
[----:B------:R-:W-:Y:S01]  /*4520*/  UPLOP3.LUT UP1, UPT, UPT, UPT, UPT, 0x80, 0x8 ;  /* 0x000000000008789c */ /* 0x000fe20003f2f070 */
[----:B------:R-:W-:Y:S01]  /*4530*/  SYNCS.ARRIVE.TRANS64.RED.A1T0 RZ, [UR13], RZ ;  /* 0x000000ffffff79a7 */ /* 0x000fe2000810040d */
[----:B------:R-:W-:Y:S09]  /*4540*/  @P3 BRA `(.L_x_77) ;  /* 0xfffffff400503947 */ /* 0x000ff2000383ffff */
[----:B------:R-:W-:-:S04]  /*4550*/  SHF.L.U32 R3, R31, 0x1f, RZ ;  /* 0x0000001f1f037819 */ /* 0x000fc800000006ff */
[----:B------:R-:W1:Y:S02]  /*4560*/  SYNCS.PHASECHK.TRANS64.TRYWAIT P0, [UR7+0x60], R3 ;  /* 0x00006003ff0075a7 */ /* 0x000e640008001107 */
[----:B-1----:R-:W-:Y:S05]  /*4570*/  @!P0 BRA `(.L_x_78) ;  /* 0x0000004400208947 */ /* 0x002fea0003800000 */
.L_x_143:
[----:B-1----:R-:W-:-:S07]  /*4580*/  MOV R0, UR7 ;  /* 0x0000000700007c02 */ /* 0x002fce0008000f00 */
.L_x_79:
[----:B-1----:R-:W-:-:S04]  /*4590*/  SHF.L.U32 R3, R31, 0x1f, RZ ;  /* 0x0000001f1f037819 */ /* 0x002fc800000006ff */
[----:B------:R1:W3:Y:S03]  /*45a0*/  SYNCS.PHASECHK.TRANS64.TRYWAIT P0, [R0+URZ+0x68], R3 ;  /* 0x00006803000075a7 */ /* 0x0002e600080011ff */
[----:B---3--:R-:W-:Y:S05]  /*45b0*/  @!P0 NANOSLEEP.SYNCS 0x989680 ;  /* 0x009896800000895d */ /* 0x008fea0003900000 */
[----:B------:R-:W3:Y:S02]  /*45c0*/  @!P0 SYNCS.PHASECHK.TRANS64 P0, [R0+URZ+0x68], R3 ;  /* 0x00006803000085a7 */ /* 0x000ee400080010ff */
[----:B--23--:R-:W-:Y:S05]  /*45d0*/  @P0 EXIT ;  /* 0x000000000000094d */ /* 0x00cfea0003800000 */
[----:B------:R-:W-:Y:S05]  /*45e0*/  BRA `(.L_x_79) ;  /* 0xfffffffc00e87947 */ /* 0x000fea000383ffff */
.L_x_68:
[----:B------:R-:W-:-:S06]  /*45f0*/  UISETP.GE.AND UP1, UPT, UR8, 0x4, UPT ;  /* 0x000000040800788c */ /* 0x000fcc000bf26270 */
[----:B------:R-:W-:-:S13]  /*4600*/  PLOP3.LUT P0, PT, PT, PT, UP1, 0x80, 0x8 ;  /* 0x000000000008781c */ /* 0x000fda0003f0f018 */
[----:B------:R-:W-:Y:S05]  /*4610*/  @!P0 EXIT ;  /* 0x000000000000894d */ /* 0x000fea0003800000 */
[----:B------:R-:W-:Y:S01]  /*4620*/  BAR.SYNC.DEFER_BLOCKING 0x6, 0xa0 ;  /* 0x0182800000007b1d */ /* 0x000fe20000010000 */
[C---:B------:R-:W-:Y:S01]  /*4630*/  IMAD.SHL.U32 R3, R189.reuse, 0x40, RZ ;  /* 0x00000040bd037824 */ /* 0x040fe200078e00ff */
[C---:B------:R-:W-:Y:S01]  /*4640*/  LOP3.LUT R193, R189.reuse, 0x60, RZ, 0xc0, !PT ;  /* 0x00000060bdc17812 */ /* 0x040fe200078ec0ff */
[C---:B------:R-:W-:Y:S01]  /*4650*/  IMAD.SHL.U32 R172, R189.reuse, 0x8, RZ ;  /* 0x00000008bdac7824 */ /* 0x040fe200078e00ff */
[C---:B------:R-:W-:Y:S01]  /*4660*/  LOP3.LUT R191, R189.reuse, 0x2, RZ, 0xc0, !PT ;  /* 0x00000002bdbf7812 */ /* 0x040fe200078ec0ff */
[----:B------:R-:W-:Y:S01]  /*4670*/  IMAD.U32 R79, R189, 0x10000, RZ ;  /* 0x00010000bd4f7824 */ /* 0x000fe200078e00ff */
[----:B------:R-:W-:Y:S02]  /*4680*/  UMOV UR49, 0x400 ;  /* 0x0000040000317882 */ /* 0x000fe40000000000 */
[----:B------:R-:W1:Y:S01]  /*4690*/  LDC R177, c[0x0][0x370] ;  /* 0x0000dc00ffb17b82 */ /* 0x000e620000000800 */
[----:B------:R-:W-:Y:S01]  /*46a0*/  ULEA UR49, UR37, UR49, 0x18 ;  /* 0x0000003125317291 */ /* 0x000fe2000f8ec0ff */
[----:B------:R-:W-:Y:S01]  /*46b0*/  LOP3.LUT R5, R3, 0x180, RZ, 0xc0, !PT ;  /* 0x0000018003057812 */ /* 0x000fe200078ec0ff */
[----:B------:R-:W-:Y:S01]  /*46c0*/  HFMA2 R195, -RZ, RZ, 0, 0 ;  /* 0x00000000ffc37431 */ /* 0x000fe200000001ff */
[----:B------:R-:W-:Y:S01]  /*46d0*/  LOP3.LUT R79, R79, 0x600000, RZ, 0xc0, !PT ;  /* 0x006000004f4f7812 */ /* 0x000fe200078ec0ff */
[----:B------:R-:W-:Y:S01]  /*46e0*/  UIADD3 UR4, UPT, UPT, UR49, 0x4200, URZ ;  /* 0x0000420031047890 */ /* 0x000fe2000fffe0ff */
[----:B------:R-:W-:Y:S01]  /*46f0*/  LOP3.LUT R172, R5, 0x30, R172, 0xf8, !PT ;  /* 0x0000003005ac7812 */ /* 0x000fe200078ef8ac */
[----:B------:R-:W-:Y:S01]  /*4700*/  IMAD.MOV.U32 R76, RZ, RZ, RZ ;  /* 0x000000ffff4c7224 */ /* 0x000fe200078e00ff */
[----:B------:R-:W2:Y:S01]  /*4710*/  LDC R74, c[0x0][0xb0c] ;  /* 0x0002c300ff4a7b82 */ /* 0x000ea20000000800 */
[----:B------:R-:W-:-:S02]  /*4720*/  LOP3.LUT R189, R189, 0x4, RZ, 0xc0, !PT ;  /* 0x00000004bdbd7812 */ /* 0x000fc400078ec0ff */
[----:B------:R-:W-:Y:S02]  /*4730*/  CS2R R182, SRZ ;  /* 0x0000000000b67805 */ /* 0x000fe4000001ff00 */
[----:B------:R-:W-:Y:S02]  /*4740*/  LOP3.LUT R172, R172, 0x1e40, R3, 0xf8, !PT ;  /* 0x00001e40acac7812 */ /* 0x000fe400078ef803 */
[----:B------:R-:W-:Y:S02]  /*4750*/  CS2R R180, SRZ ;  /* 0x0000000000b47805 */ /* 0x000fe4000001ff00 */
[----:B------:R-:W-:Y:S01]  /*4760*/  IADD3 R188, PT, PT, -R189, 0x2, RZ ;  /* 0x00000002bdbc7810 */ /* 0x000fe20007ffe1ff */
[----:B------:R-:W-:Y:S01]  /*4770*/  IMAD.MOV R176, RZ, RZ, -R191 ;  /* 0x000000ffffb07224 */ /* 0x000fe200078e0abf */
[----:B------:R-:W-:Y:S01]  /*4780*/  MOV R192, UR4 ;  /* 0x0000000400c07c02 */ /* 0x000fe20008000f00 */
[----:B------:R-:W4:Y:S01]  /*4790*/  LDC R174, c[0x0][0xb20] ;  /* 0x0002c800ffae7b82 */ /* 0x000f220000000800 */
[----:B------:R-:W3:Y:S01]  /*47a0*/  LDS R0, [UR49+0x130] ;  /* 0x00013031ff007984 */ /* 0x000ee20008000800 */
[----:B------:R-:W-:Y:S01]  /*47b0*/  VIADD R190, R172, UR49 ;  /* 0x00000031acbe7c36 */ /* 0x000fe20008000000 */
[----:B------:R-:W1:Y:S01]  /*47c0*/  LDCU.64 UR52, c[0x0][0x348] ;  /* 0x00006900ff3477ac */ /* 0x000e620008000a00 */
[----:B------:R-:W-:-:S02]  /*47d0*/  IMAD.MOV R175, RZ, RZ, -R189 ;  /* 0x000000ffffaf7224 */ /* 0x000fc400078e0abd */
[----:B------:R-:W-:Y:S01]  /*47e0*/  VIADD R190, R190, 0x200 ;  /* 0x00000200bebe7836 */ /* 0x000fe20000000000 */
[----:B------:R-:W1:Y:S01]  /*47f0*/  LDCU.64 UR38, c[0x0][0x888] ;  /* 0x00011100ff2677ac */ /* 0x000e620008000a00 */
[----:B------:R-:W1:Y:S01]  /*4800*/  LDC R73, c[0x0][0xb30] ;  /* 0x0002cc00ff497b82 */ /* 0x000e620000000800 */
[----:B------:R-:W1:Y:S01]  /*4810*/  LDCU.64 UR44, c[0x0][0x890] ;  /* 0x00011200ff2c77ac */ /* 0x000e620008000a00 */
[----:B------:R-:W-:-:S06]  /*4820*/  UIADD3 UR48, UPT, UPT, UR49, 0x200, URZ ;  /* 0x0000020031307890 */ /* 0x000fcc000fffe0ff */
[----:B------:R-:W1:Y:S08]  /*4830*/  LDC.64 R168, c[0x0][0xb10] ;  /* 0x0002c400ffa87b82 */ /* 0x000e700000000a00 */
[----:B------:R-:W1:Y:S08]  /*4840*/  LDC.64 R70, c[0x0][0xb18] ;  /* 0x0002c600ff467b82 */ /* 0x000e700000000a00 */
[----:B------:R-:W1:Y:S08]  /*4850*/  LDC.64 R68, c[0x0][0xb28] ;  /* 0x0002ca00ff447b82 */ /* 0x000e700000000a00 */
[----:B------:R-:W1:Y:S01]  /*4860*/  LDC.64 R166, c[0x0][0x8b0] ;  /* 0x00022c00ffa67b82 */ /* 0x000e620000000a00 */
[----:B---3--:R-:W-:-:S07]  /*4870*/  IMAD.IADD R79, R0, 0x1, R79 ;  /* 0x00000001004f7824 */ /* 0x008fce00078e024f */
[----:B------:R-:W3:Y:S08]  /*4880*/  LDC.64 R164, c[0x0][0x8a8] ;  /* 0x00022a00ffa47b82 */ /* 0x000ef00000000a00 */
[----:B--2-4-:R-:W1:Y:S02]  /*4890*/  LDC R178, c[0x0][0x374] ;  /* 0x0000dd00ffb27b82 */ /* 0x014e640000000800 */
.L_x_106:
[C---:B------:R-:W-:Y:S02]  /*48a0*/  LEA R0, R195.reuse, UR49, 0x3 ;  /* 0x00000031c3007c11 */ /* 0x040fe4000f8e18ff */
[----:B------:R-:W-:Y:S02]  /*48b0*/  SHF.L.U32 R3, R182, 0x1f, RZ ;  /* 0x0000001fb6037819 */ /* 0x000fe400000006ff */
[----:B------:R-:W-:Y:S02]  /*48c0*/  LEA R16, R195, UR49, 0x4 ;  /* 0x00000031c3107c11 */ /* 0x000fe4000f8e20ff */
[----:B------:R-:W2:Y:S02]  /*48d0*/  SYNCS.PHASECHK.TRANS64.TRYWAIT P0, [R0+URZ+0x80], R3 ;  /* 0x00008003000075a7 */ /* 0x000ea400080011ff */
[----:B-12---:R-:W-:Y:S05]  /*48e0*/  @!P0 BRA `(.L_x_80) ;  /* 0x00000040005c8947 */ /* 0x006fea0003800000 */
.L_x_144:
[----:B------:R-:W4:Y:S01]  /*48f0*/  LDC.64 R12, c[0x0][0xb10] ;  /* 0x0002c400ff0c7b82 */ /* 0x000f220000000a00 */
[----:B------:R-:W3:Y:S01]  /*4900*/  LDS.128 R16, [R16+0x110] ;  /* 0x0001100010107984 */ /* 0x000ee20000000c00 */
[----:B-1----:R-:W-:Y:S01]  /*4910*/  ISETP.NE.AND P1, PT, R73, 0x1, PT ;  /* 0x000000014900780c */ /* 0x002fe20003f25270 */
[----:B--2---:R-:W-:Y:S01]  /*4920*/  VIADD R0, R0, 0x90 ;  /* 0x0000009000007836 */ /* 0x004fe20000000000 */
[----:B------:R-:W-:Y:S04]  /*4930*/  ISETP.GE.AND P0, PT, R72, 0x1, PT ;  /* 0x000000014800780c */ /* 0x000fe80003f06270 */
[----:B------:R-:W1:Y:S01]  /*4940*/  LDC.64 R10, c[0x0][0xb18] ;  /* 0x0002c600ff0a7b82 */ /* 0x000e620000000a00 */
[----:B------:R-:W-:Y:S01]  /*4950*/  PRMT R0, RZ, 0x654, R0 ;  /* 0x00000654ff007816 */ /* 0x000fe20000000000 */
[----:B------:R-:W-:Y:S01]  /*4960*/  @!PT LDS RZ, [RZ] ;  /* 0x00000000fffff984 */ /* 0x000fe20000000800 */
[----:B------:R-:W-:Y:S01]  /*4970*/  @!PT LDS RZ, [RZ] ;  /* 0x00000000fffff984 */ /* 0x000fe20000000800 */
[----:B------:R-:W-:Y:S01]  /*4980*/  @!PT LDS RZ, [RZ] ;  /* 0x00000000fffff984 */ /* 0x000fe20000000800 */
[----:B------:R-:W-:Y:S01]  /*4990*/  @!PT LDS RZ, [RZ] ;  /* 0x00000000fffff984 */ /* 0x000fe20000000800 */
[----:B------:R2:W-:Y:S06]  /*49a0*/  MEMBAR.ALL.CTA ;  /* 0x0000000000007992 */ /* 0x0005ec0000008000 */
[----:B--2---:R-:W2:Y:S01]  /*49b0*/  FENCE.VIEW.ASYNC.S ;  /* 0x00000000000073c6 */ /* 0x004ea20000000000 */
[----:B------:R-:W1:Y:S08]  /*49c0*/  @!P1 LDC R14, c[0x0][0xb20] ;  /* 0x0002c800ff0e9b82 */ /* 0x000e700000000800 */
[----:B------:R-:W1:Y:S01]  /*49d0*/  @!P1 LDC R9, c[0x0][0xb0c] ;  /* 0x0002c300ff099b82 */ /* 0x000e620000000800 */
[----:B--2---:R2:W-:Y:S01]  /*49e0*/  SYNCS.ARRIVE.TRANS64.RED.A1T0 RZ, [R0+URZ], RZ ;  /* 0x000000ff00ff79a7 */ /* 0x0045e200081004ff */
[----:B---3--:R-:W-:Y:S04]  /*49f0*/  LOP3.LUT P4, RZ, R18, 0x1, RZ, 0xc0, !PT ;  /* 0x0000000112ff7812 */ /* 0x008fe8000788c0ff */
[----:B------:R-:W-:Y:S09]  /*4a00*/  P2R R194, PR, RZ, 0x10 ;  /* 0x00000010ffc27803 */ /* 0x000ff20000000000 */
[----:B------:R-:W-:Y:S02]  /*4a10*/  @P4 MOV R77, R16 ;  /* 0x00000010004d4202 */ /* 0x000fe40000000f00 */
[----:B------:R-:W-:Y:S01]  /*4a20*/  @P4 LOP3.LUT R75, R17, 0xffff, RZ, 0xc0, !PT ;  /* 0x0000ffff114b4812 */ /* 0x000fe200078ec0ff */
[----:B--2-4-:R-:W-:Y:S06]  /*4a30*/  @!P0 BRA `(.L_x_81) ;  /* 0x0000000000a48947 */ /* 0x014fec0003800000 */
[----:B------:R-:W-:Y:S01]  /*4a40*/  IMAD.HI.U32 R23, R178, R71, RZ ;  /* 0x00000047b2177227 */ /* 0x000fe200078e00ff */
[----:B------:R-:W-:Y:S02]  /*4a50*/  ISETP.NE.AND P0, PT, R70, 0x1, PT ;  /* 0x000000014600780c */ /* 0x000fe40003f05270 */
[----:B------:R-:W-:Y:S01]  /*4a60*/  ISETP.NE.AND P2, PT, R72, 0x1, PT ;  /* 0x000000014800780c */ /* 0x000fe20003f45270 */
[----:B------:R-:W-:Y:S01]  /*4a70*/  IMAD.HI.U32 R22, R177, R168, RZ ;  /* 0x000000a8b1167227 */ /* 0x000fe200078e00ff */
[----:B------:R-:W-:Y:S02]  /*4a80*/  SHF.R.U32.HI R23, RZ, R174, R23 ;  /* 0x000000aeff177219 */ /* 0x000fe40000011617 */
[----:B------:R-:W-:Y:S01]  /*4a90*/  ISETP.NE.AND P3, PT, R74, 0x1, PT ;  /* 0x000000014a00780c */ /* 0x000fe20003f65270 */
[----:B------:R-:W-:Y:S01]  /*4aa0*/  IMAD.HI.U32 R26, R77, R168, RZ ;  /* 0x000000a84d1a7227 */ /* 0x000fe200078e00ff */
[----:B------:R-:W-:Y:S02]  /*4ab0*/  SHF.R.U32.HI R22, RZ, R169, R22 ;  /* 0x000000a9ff167219 */ /* 0x000fe40000011616 */
[----:B------:R-:W-:Y:S01]  /*4ac0*/  SEL R3, R178, R23, !P0 ;  /* 0x00000017b2037207 */ /* 0x000fe20004000000 */
[----:B------:R-:W-:Y:S01]  /*4ad0*/  IMAD.HI.U32 R23, R75, R71, RZ ;  /* 0x000000474b177227 */ /* 0x000fe200078e00ff */
[----:B------:R-:W-:Y:S02]  /*4ae0*/  SEL R7, R177, R22, !P3 ;  /* 0x00000016b1077207 */ /* 0x000fe40005800000 */
[----:B------:R-:W-:Y:S01]  /*4af0*/  SHF.R.U32.HI R26, RZ, R169, R26 ;  /* 0x000000a9ff1a7219 */ /* 0x000fe2000001161a */
[-C--:B------:R-:W-:Y:S04]  /*4b00*/  IMAD.HI.U32 R22, R3, R68.reuse, RZ ;  /* 0x0000004403167227 */ /* 0x080fe800078e00ff */
[----:B------:R-:W-:Y:S01]  /*4b10*/  IMAD.HI.U32 R24, R7, R68, RZ ;  /* 0x0000004407187227 */ /* 0x000fe200078e00ff */
[-C--:B------:R-:W-:Y:S02]  /*4b20*/  @P2 SHF.R.U32.HI R3, RZ, R69.reuse, R22 ;  /* 0x00000045ff032219 */ /* 0x080fe40000011616 */
[----:B------:R-:W-:Y:S02]  /*4b30*/  SHF.R.U32.HI R22, RZ, R174, R23 ;  /* 0x000000aeff167219 */ /* 0x000fe40000011617 */
[----:B------:R-:W-:Y:S01]  /*4b40*/  @P2 SHF.R.U32.HI R7, RZ, R69, R24 ;  /* 0x00000045ff072219 */ /* 0x000fe20000011618 */
[C---:B------:R-:W-:Y:S01]  /*4b50*/  IMAD R2, R72.reuse, R3, RZ ;  /* 0x0000000348027224 */ /* 0x040fe200078e02ff */
[----:B------:R-:W-:Y:S02]  /*4b60*/  SEL R5, R75, R22, !P0 ;  /* 0x000000164b057207 */ /* 0x000fe40004000000 */
[----:B------:R-:W-:Y:S01]  /*4b70*/  SEL R3, R77, R26, !P3 ;  /* 0x0000001a4d037207 */ /* 0x000fe20005800000 */
[----:B------:R-:W-:Y:S01]  /*4b80*/  IMAD R4, R72, R7, RZ ;  /* 0x0000000748047224 */ /* 0x000fe200078e02ff */
[C---:B------:R-:W-:Y:S01]  /*4b90*/  ISETP.GE.AND P0, PT, R5.reuse, R2, PT ;  /* 0x000000020500720c */ /* 0x040fe20003f06270 */
[----:B------:R-:W-:Y:S03]  /*4ba0*/  IMAD.HI.U32 R6, R5, R68, RZ ;  /* 0x0000004405067227 */ /* 0x000fe600078e00ff */
[----:B------:R-:W-:Y:S01]  /*4bb0*/  ISETP.GE.OR P0, PT, R3, R4, P0 ;  /* 0x000000040300720c */ /* 0x000fe20000706670 */
[----:B------:R-:W-:Y:S01]  /*4bc0*/  IMAD.MOV R4, RZ, RZ, -R3 ;  /* 0x000000ffff047224 */ /* 0x000fe200078e0a03 */
[-C--:B------:R-:W-:Y:S03]  /*4bd0*/  SHF.R.U32.HI R6, RZ, R69.reuse, R6 ;  /* 0x00000045ff067219 */ /* 0x080fe60000011606 */
[----:B------:R-:W-:Y:S01]  /*4be0*/  IMAD R77, R74, R4, R77 ;  /* 0x000000044a4d7224 */ /* 0x000fe200078e024d */
[----:B------:R-:W-:Y:S05]  /*4bf0*/  SEL R15, R5, R6, !P2 ;  /* 0x00000006050f7207 */ /* 0x000fea0005000000 */
[----:B------:R-:W-:Y:S02]  /*4c00*/  IMAD.MOV R6, RZ, RZ, -R15 ;  /* 0x000000ffff067224 */ /* 0x000fe400078e0a0f */
[C---:B------:R-:W-:Y:S04]  /*4c10*/  @!P0 IMAD.HI.U32 R2, R3.reuse, R68, RZ ;  /* 0x0000004403028227 */ /* 0x040fe800078e00ff */
[----:B------:R-:W-:Y:S01]  /*4c20*/  IMAD R6, R72, R6, R5 ;  /* 0x0000000648067224 */ /* 0x000fe200078e0205 */
[----:B------:R-:W-:Y:S04]  /*4c30*/  @!P0 SHF.R.U32.HI R2, RZ, R69, R2 ;  /* 0x00000045ff028219 */ /* 0x000fe80000011602 */
[----:B------:R-:W-:Y:S02]  /*4c40*/  @!P0 SEL R0, R3, R2, !P2 ;  /* 0x0000000203008207 */ /* 0x000fe40005000000 */
[----:B------:R-:W-:Y:S02]  /*4c50*/  IADD3 R2, PT, PT, -R5, RZ, RZ ;  /* 0x000000ff05027210 */ /* 0x000fe40007ffe1ff */
[----:B------:R-:W-:Y:S01]  /*4c60*/  @!P0 IADD3 R8, PT, PT, R15, -R0, RZ ;  /* 0x800000000f088210 */ /* 0x000fe20007ffe0ff */
[----:B------:R-:W-:Y:S02]  /*4c70*/  @!P0 IMAD R0, R7, R6, R0 ;  /* 0x0000000607008224 */ /* 0x000fe400078e0200 */
[----:B------:R-:W-:Y:S02]  /*4c80*/  IMAD R75, R70, R2, R75 ;  /* 0x00000002464b7224 */ /* 0x000fe400078e024b */
[----:B------:R-:W-:Y:S02]  /*4c90*/  @!P0 IMAD R5, R8, R72, R3 ;  /* 0x0000004808058224 */ /* 0x000fe400078e0203 */
[----:B------:R-:W-:Y:S04]  /*4ca0*/  @!P0 IMAD.MOV.U32 R3, RZ, RZ, R0 ;  /* 0x000000ffff038224 */ /* 0x000fe800078e0000 */
[----:B------:R-:W-:Y:S02]  /*4cb0*/  IMAD R77, R3, R74, R77 ;  /* 0x0000004a034d7224 */ /* 0x000fe400078e024d */
[----:B------:R-:W-:Y:S07]  /*4cc0*/  IMAD R75, R5, R70, R75 ;  /* 0x00000046054b7224 */ /* 0x000fee00078e024b */
.L_x_81:
[----:B-1----:R-:W-:Y:S01]  /*4cd0*/  @!P1 ISETP.NE.AND P0, PT, R10, 0x1, PT ;  /* 0x000000010a00980c */ /* 0x002fe20003f05270 */
[----:B------:R-:W-:Y:S01]  /*4ce0*/  @!P1 IMAD.HI.U32 R0, R77, R12, RZ ;  /* 0x0000000c4d009227 */ /* 0x000fe200078e00ff */
[----:B------:R-:W-:Y:S01]  /*4cf0*/  @!P1 ISETP.NE.AND P2, PT, R9, 0x1, PT ;  /* 0x000000010900980c */ /* 0x000fe20003f45270 */
[----:B------:R-:W-:Y:S01]  /*4d00*/  ULOP3.LUT UP0, URZ, UR48, 0x1b0, URZ, 0xc0, !UPT ;  /* 0x000001b030ff7892 */ /* 0x000fe2000f80c0ff */
[----:B------:R-:W-:Y:S01]  /*4d10*/  R2UR UR42, R21 ;  /* 0x00000000152a72ca */ /* 0x000fe200000e0000 */
[----:B------:R-:W-:Y:S01]  /*4d20*/  @!P1 IMAD.HI.U32 R3, R75, R11, RZ ;  /* 0x0000000b4b039227 */ /* 0x000fe200078e00ff */
[----:B------:R-:W-:Y:S02]  /*4d30*/  @!P1 SHF.R.U32.HI R0, RZ, R13, R0 ;  /* 0x0000000dff009219 */ /* 0x000fe40000011600 */
[----:B------:R-:W-:Y:S01]  /*4d40*/  R2UR UR41, R20 ;  /* 0x00000000142972ca */ /* 0x000fe200000e0000 */
[----:B------:R-:W-:Y:S01]  /*4d50*/  VIADD R195, R195, 0x1 ;  /* 0x00000001c3c37836 */ /* 0x000fe20000000000 */
[----:B------:R-:W-:Y:S02]  /*4d60*/  @!P1 SHF.R.U32.HI R2, RZ, R14, R3 ;  /* 0x0000000eff029219 */ /* 0x000fe40000011603 */
[----:B------:R-:W-:Y:S02]  /*4d70*/  @!P1 SEL R3, R77, R0, !P2 ;  /* 0x000000004d039207 */ /* 0x000fe40005000000 */
[----:B------:R-:W-:Y:S02]  /*4d80*/  @!P1 SEL R2, R75, R2, !P0 ;  /* 0x000000024b029207 */ /* 0x000fe40004000000 */
[----:B------:R-:W-:Y:S01]  /*4d90*/  @P4 SHF.R.U32.HI R179, RZ, 0x10, R17 ;  /* 0x00000010ffb34819 */ /* 0x000fe20000011611 */
[----:B------:R-:W-:Y:S02]  /*4da0*/  USHF.L.U32 UR42, UR42, 0x7, URZ ;  /* 0x000000072a2a7899 */ /* 0x000fe400080006ff */
[----:B------:R-:W-:Y:S02]  /*4db0*/  @!P1 IMAD.IADD R0, R2, 0x1, -R3 ;  /* 0x0000000102009824 */ /* 0x000fe400078e0a03 */
[----:B------:R-:W-:Y:S01]  /*4dc0*/  @!P1 IMAD.IADD R2, R3, 0x1, -R2 ;  /* 0x0000000103029824 */ /* 0x000fe200078e0a02 */
[----:B------:R-:W-:Y:S01]  /*4dd0*/  USHF.L.U32 UR41, UR41, 0x7, URZ ;  /* 0x0000000729297899 */ /* 0x000fe200080006ff */
[----:B------:R-:W-:Y:S02]  /*4de0*/  @!P1 IMAD R77, R0, R9, R77 ;  /* 0x00000009004d9224 */ /* 0x000fe400078e024d */
[----:B------:R-:W-:Y:S01]  /*4df0*/  @!P1 IMAD R75, R2, R10, R75 ;  /* 0x0000000a024b9224 */ /* 0x000fe200078e024b */
[----:B------:R-:W-:Y:S08]  /*4e00*/  BRA.U !UP0, `(.L_x_82) ;  /* 0x0000000108407547 */ /* 0x000ff0000b800000 */
[----:B------:R-:W1:Y:S01]  /*4e10*/  LDCU.64 UR8, c[0x4][0x80] ;  /* 0x01001000ff0877ac */ /* 0x000e620008000a00 */
[----:B------:R-:W-:Y:S01]  /*4e20*/  MOV R3, 0x0 ;  /* 0x0000000000037802 */ /* 0x000fe20000000f00 */
[----:B------:R-:W-:Y:S02]  /*4e30*/  HFMA2 R12, -RZ, RZ, 0, 5.9604644775390625e-08 ;  /* 0x00000001ff0c7431 */ /* 0x000fe400000001ff */
[----:B------:R-:W-:Y:S02]  /*4e40*/  IMAD.MOV.U32 R8, RZ, RZ, 0x70 ;  /* 0x00000070ff087424 */ /* 0x000fe400078e00ff */
[----:B------:R-:W-:Y:S01]  /*4e50*/  IMAD.MOV.U32 R13, RZ, RZ, RZ ;  /* 0x000000ffff0d7224 */ /* 0x000fe200078e00ff */
[----:B------:R-:W2:Y:S01]  /*4e60*/  LDCU.64 UR6, c[0x4][0x88] ;  /* 0x01001100ff0677ac */ /* 0x000ea20008000a00 */
[----:B------:R-:W3:Y:S01]  /*4e70*/  LDC.64 R2, c[0x4][R3] ;  /* 0x0100000003027b82 */ /* 0x000ee20000000a00 */
[----:B------:R-:W4:Y:S01]  /*4e80*/  LDCU.64 UR4, c[0x4][0x8] ;  /* 0x01000100ff0477ac */ /* 0x000f220008000a00 */
[----:B-1----:R-:W-:Y:S01]  /*4e90*/  MOV R5, UR9 ;  /* 0x0000000900057c02 */ /* 0x002fe20008000f00 */
[----:B------:R-:W-:Y:S01]  /*4ea0*/  IMAD.U32 R4, RZ, RZ, UR8 ;  /* 0x00000008ff047e24 */ /* 0x000fe2000f8e00ff */
[----:B--2---:R-:W-:Y:S01]  /*4eb0*/  MOV R7, UR7 ;  /* 0x0000000700077c02 */ /* 0x004fe20008000f00 */
[----:B------:R-:W-:Y:S01]  /*4ec0*/  IMAD.U32 R6, RZ, RZ, UR6 ;  /* 0x00000006ff067e24 */ /* 0x000fe2000f8e00ff */
[----:B----4-:R-:W-:Y:S01]  /*4ed0*/  MOV R11, UR5 ;  /* 0x00000005000b7c02 */ /* 0x010fe20008000f00 */
[----:B------:R-:W-:Y:S02]  /*4ee0*/  IMAD.U32 R10, RZ, RZ, UR4 ;  /* 0x00000004ff0a7e24 */ /* 0x000fe4000f8e00ff */
[----:B------:R-:W-:Y:S07]  /*4ef0*/  LEPC R20, `(.L_x_82) ;  /* 0x000000001014794e */ /* 0x000fee0000000000 */
[----:B---3-5:R-:W-:Y:S05]  /*4f00*/  CALL.ABS.NOINC R2 ;  /* 0x0000000002007343 */ /* 0x028fea0003c00000 */
.L_x_82:
[----:B------:R-:W-:Y:S01]  /*4f10*/  LOP3.LUT P0, RZ, R192, 0x1b0, RZ, 0xc0, !PT ;  /* 0x000001b0c0ff7812 */ /* 0x000fe2000780c0ff */
[----:B------:R-:W-:Y:S11]  /*4f20*/  BSSY.RECONVERGENT B6, `(.L_x_83) ;  /* 0x0000013000067945 */ /* 0x000ff60003800200 */
[----:B------:R-:W-:Y:S01]  /*4f30*/  @!UPT UIADD3 URZ, UPT, UPT, URZ, URZ, URZ ;  /* 0x000000fffffff290 */ /* 0x000fe2000fffe0ff */
[----:B------:R-:W-:Y:S05]  /*4f40*/  @!P0 BRA `(.L_x_84) ;  /* 0x0000000000408947 */ /* 0x000fea0003800000 */
        /* <DEDUP_REMOVED lines=16> */
.L_x_84:
[----:B------:R-:W-:Y:S05]  /*5050*/  BSYNC.RECONVERGENT B6 ;  /* 0x0000000000067941 */ /* 0x000fea0003800200 */
.L_x_83:
[----:B------:R-:W-:Y:S01]  /*5060*/  ISETP.NE.U32.AND P4, PT, R166, RZ, PT ;  /* 0x000000ffa600720c */ /* 0x000fe20003f85070 */
[----:B------:R-:W-:Y:S01]  /*5070*/  UISETP.NE.AND UP2, UPT, UR50, URZ, UPT ;  /* 0x000000ff3200728c */ /* 0x000fe2000bf45270 */
[----:B------:R-:W-:Y:S01]  /*5080*/  ISETP.NE.U32.AND P2, PT, RZ, UR38, PT ;  /* 0x00000026ff007c0c */ /* 0x000fe2000bf45070 */
[----:B------:R-:W-:Y:S01]  /*5090*/  UISETP.NE.U32.AND UP1, UPT, UR44, URZ, UPT ;  /* 0x000000ff2c00728c */ /* 0x000fe2000bf25070 */
[----:B------:R-:W-:Y:S01]  /*50a0*/  ISETP.NE.AND.EX P4, PT, R167, RZ, PT, P4 ;  /* 0x000000ffa700720c */ /* 0x000fe20003f85340 */
[----:B------:R-:W-:Y:S01]  /*50b0*/  UPLOP3.LUT UP0, UPT, UPT, UPT, UPT, 0x40, 0x4 ;  /* 0x000000000004789c */ /* 0x000fe20003f0e870 */
[----:B------:R-:W-:Y:S01]  /*50c0*/  ISETP.NE.AND.EX P2, PT, RZ, UR39, PT, P2 ;  /* 0x00000027ff007c0c */ /* 0x000fe2000bf45320 */
[----:B------:R-:W-:Y:S01]  /*50d0*/  UISETP.NE.AND.EX UP1, UPT, UR45, URZ, UPT, UP1 ;  /* 0x000000ff2d00728c */ /* 0x000fe2000bf25310 */
[----:B------:R-:W-:Y:S04]  /*50e0*/  PLOP3.LUT P1, PT, PT, PT, UP2, 0x80, 0x8 ;  /* 0x000000000008781c */ /* 0x000fe80003f2f028 */
[----:B------:R-:W-:Y:S06]  /*50f0*/  @UP2 UPLOP3.LUT UP0, UPT, UPT, UPT, UP1, 0x80, 0x8 ;  /* 0x000000000008289c */ /* 0x000fec0003f0f010 */
[----:B------:R-:W-:Y:S01]  /*5100*/  PLOP3.LUT P0, PT, PT, PT, UP0, 0x80, 0x8 ;  /* 0x000000000008781c */ /* 0x000fe20003f0f008 */
[----:B------:R-:W-:Y:S01]  /*5110*/  @!UPT UIADD3 URZ, UPT, UPT, URZ, URZ, URZ ;  /* 0x000000fffffff290 */ /* 0x000fe2000fffe0ff */
[----:B------:R-:W-:Y:S11]  /*5120*/  BRA.U !UP1, `(.L_x_85) ;  /* 0x0000000109387547 */ /* 0x000ff6000b800000 */
[----:B------:R-:W-:Y:S01]  /*5130*/  UISETP.NE.U32.AND UP0, UPT, UR38, URZ, UPT ;  /* 0x000000ff2600728c */ /* 0x000fe2000bf05070 */
[----:B------:R-:W-:Y:S02]  /*5140*/  HFMA2 R0, -RZ, RZ, 0, 5.9604644775390625e-08 ;  /* 0x00000001ff007431 */ /* 0x000fe400000001ff */
[----:B------:R-:W-:Y:S01]  /*5150*/  IMAD.MOV.U32 R171, RZ, RZ, 0x1 ;  /* 0x00000001ffab7424 */ /* 0x000fe200078e00ff */
[----:B------:R-:W-:Y:S06]  /*5160*/  UISETP.NE.AND.EX UP0, UPT, UR39, URZ, UPT, UP0 ;  /* 0x000000ff2700728c */ /* 0x000fec000bf05300 */
[----:B------:R-:W-:Y:S05]  /*5170*/  PLOP3.LUT P3, PT, PT, PT, UP0, 0x80, 0x8 ;  /* 0x000000000008781c */ /* 0x000fea0003f6f008 */
[----:B------:R-:W1:Y:S01]  /*5180*/  @UP0 LDCU.64 UR6, c[0x0][0x888] ;  /* 0x00011100ff0607ac */ /* 0x000e620008000a00 */
[----:B------:R-:W-:Y:S07]  /*5190*/  @UP0 UIMAD UR4, UR36, UR44, URZ ;  /* 0x0000002c240402a4 */ /* 0x000fee000f8e02ff */
[----:B------:R-:W-:Y:S01]  /*51a0*/  @!P3 PRMT R171, R0, 0x7610, R171 ;  /* 0x0000761000abb816 */ /* 0x000fe200000000ab */
[----:B-1----:R-:W-:Y:S03]  /*51b0*/  @UP0 UIMAD.WIDE UR6, UR4, 0x4, UR6 ;  /* 0x00000004040608a5 */ /* 0x002fe6000f8e0206 */
[----:B------:R-:W1:Y:S03]  /*51c0*/  @!UP0 LDCU UR4, c[0x0][0x880] ;  /* 0x00011000ff0487ac */ /* 0x000e660008000800 */
[----:B------:R-:W-:Y:S01]  /*51d0*/  IMAD.U32 R2, RZ, RZ, UR6 ;  /* 0x00000006ff027e24 */ /* 0x000fe2000f8e00ff */
[----:B------:R-:W-:Y:S05]  /*51e0*/  MOV R3, UR7 ;  /* 0x0000000700037c02 */ /* 0x000fea0008000f00 */
[----:B-----5:R2:W5:Y:S02]  /*51f0*/  @P3 LDG.E R81, desc[UR46][R2.64] ;  /* 0x0000002e02513981 */ /* 0x020564000c1e1900 */
[----:B-12---:R-:W-:Y:S02]  /*5200*/  @!P3 IMAD.U32 R81, RZ, RZ, UR4 ;  /* 0x00000004ff51be24 */ /* 0x006fe4000f8e00ff */
.L_x_85:
[----:B------:R-:W-:Y:S05]  /*5210*/  @!P4 BRA `(.L_x_86) ;  /* 0x000000000020c947 */ /* 0x000fea0003800000 */
[----:B------:R-:W-:Y:S04]  /*5220*/  ISETP.NE.U32.AND P3, PT, R164, RZ, PT ;  /* 0x000000ffa400720c */ /* 0x000fe80003f65070 */
[----:B------:R-:W-:Y:S11]  /*5230*/  ISETP.NE.AND.EX P3, PT, R165, RZ, PT, P3 ;  /* 0x000000ffa500720c */ /* 0x000ff60003f65330 */
[----:B------:R-:W-:Y:S02]  /*5240*/  @!UPT UIADD3 URZ, UPT, UPT, URZ, URZ, URZ ;  /* 0x000000fffffff290 */ /* 0x000fe4000fffe0ff */
[----:B------:R-:W1:Y:S01]  /*5250*/  @P3 LDC.64 R2, c[0x0][0x8a8] ;  /* 0x00022a00ff023b82 */ /* 0x000e620000000a00 */
[----:B------:R-:W-:Y:S04]  /*5260*/  @P3 IMAD R0, R166, UR36, RZ ;  /* 0x00000024a6003c24 */ /* 0x000fe8000f8e02ff */
[----:B-1----:R-:W-:Y:S05]  /*5270*/  @P3 IMAD.WIDE R2, R0, 0x4, R2 ;  /* 0x0000000400023825 */ /* 0x002fea00078e0202 */
[----:B-----5:R1:W5:Y:S02]  /*5280*/  @P3 LDG.E R78, desc[UR46][R2.64] ;  /* 0x0000002e024e3981 */ /* 0x020364000c1e1900 */
[----:B-1----:R-:W2:Y:S02]  /*5290*/  @!P3 LDC R78, c[0x0][0x8a0] ;  /* 0x00022800ff4ebb82 */ /* 0x002ea40000000800 */
.L_x_86:
[----:B-----5:R-:W-:Y:S01]  /*52a0*/  FSETP.NEU.AND P4, PT, R81, RZ, PT ;  /* 0x000000ff5100720b */ /* 0x020fe20003f8d000 */
[----:B------:R-:W-:Y:S01]  /*52b0*/  BSSY B1, `(.L_x_87) ;  /* 0x0000047000017945 */ /* 0x000fe20003800000 */
[----:B------:R-:W-:Y:S01]  /*52c0*/  SEL R5, RZ, 0xffffffff, P2 ;  /* 0xffffffffff057807 */ /* 0x000fe20001000000 */
[----:B------:R-:W-:Y:S01]  /*52d0*/  IMAD.MOV.U32 R208, RZ, RZ, 0x1 ;  /* 0x00000001ffd07424 */ /* 0x000fe200078e00ff */
[----:B------:R-:W-:Y:S01]  /*52e0*/  LOP3.LUT P3, RZ, R171, 0xff, RZ, 0xc0, !PT ;  /* 0x000000ffabff7812 */ /* 0x000fe2000786c0ff */
[C---:B------:R-:W-:Y:S01]  /*52f0*/  IMAD R80, R76.reuse, 0x80, R79 ;  /* 0x000000804c507824 */ /* 0x040fe200078e024f */
[----:B------:R-:W-:Y:S02]  /*5300*/  @P1 SEL R0, RZ, 0xffffffff, P4 ;  /* 0xffffffffff001807 */ /* 0x000fe40002000000 */
[----:B------:R-:W-:Y:S02]  /*5310*/  CS2R R162, SRZ ;  /* 0x0000000000a27805 */ /* 0x000fe4000001ff00 */
[----:B------:R-:W-:Y:S02]  /*5320*/  LEA R3, R181, UR49, 0x3 ;  /* 0x00000031b5037c11 */ /* 0x000fe4000f8e18ff */
[----:B------:R-:W-:Y:S02]  /*5330*/  CS2R R160, SRZ ;  /* 0x0000000000a07805 */ /* 0x000fe4000001ff00 */
[----:B------:R-:W-:Y:S02]  /*5340*/  @P0 SEL R0, R5, R0, !P3 ;  /* 0x0000000005000207 */ /* 0x000fe40005800000 */
[----:B------:R-:W-:Y:S02]  /*5350*/  CS2R R158, SRZ ;  /* 0x00000000009e7805 */ /* 0x000fe4000001ff00 */
[----:B------:R-:W-:Y:S02]  /*5360*/  LEA R207, R76, UR49, 0x3 ;  /* 0x000000314ccf7c11 */ /* 0x000fe4000f8e18ff */
[----:B------:R-:W-:Y:S02]  /*5370*/  CS2R R156, SRZ ;  /* 0x00000000009c7805 */ /* 0x000fe4000001ff00 */
[----:B------:R-:W-:Y:S02]  /*5380*/  @P1 LOP3.LUT R0, R0, 0x1, RZ, 0xc0, !PT ;  /* 0x0000000100001812 */ /* 0x000fe400078ec0ff */
[----:B------:R-:W-:Y:S02]  /*5390*/  CS2R R154, SRZ ;  /* 0x00000000009a7805 */ /* 0x000fe4000001ff00 */
[----:B------:R-:W-:Y:S02]  /*53a0*/  SHF.L.U32 R2, R183, 0x1f, RZ ;  /* 0x0000001fb7027819 */ /* 0x000fe400000006ff */
[----:B------:R-:W-:Y:S02]  /*53b0*/  CS2R R152, SRZ ;  /* 0x0000000000987805 */ /* 0x000fe4000001ff00 */
[----:B------:R-:W-:Y:S02]  /*53c0*/  ISETP.NE.U32.OR P6, PT, R0, 0x1, !P1 ;  /* 0x000000010000780c */ /* 0x000fe40004fc5470 */
[----:B------:R-:W-:Y:S02]  /*53d0*/  CS2R R150, SRZ ;  /* 0x0000000000967805 */ /* 0x000fe4000001ff00 */
[----:B------:R-:W-:Y:S02]  /*53e0*/  PLOP3.LUT P2, PT, PT, PT, UP1, 0x80, 0x8 ;  /* 0x000000000008781c */ /* 0x000fe40003f4f018 */
[----:B------:R-:W-:Y:S02]  /*53f0*/  CS2R R148, SRZ ;  /* 0x0000000000947805 */ /* 0x000fe4000001ff00 */
[----:B------:R-:W-:Y:S02]  /*5400*/  SEL R0, RZ, 0xffffffff, P4 ;  /* 0xffffffffff007807 */ /* 0x000fe40002000000 */
[----:B------:R-:W-:Y:S03]  /*5410*/  P2R R184, PR, RZ, 0x40 ;  /* 0x00000040ffb87803 */ /* 0x000fe60000000000 */
[----:B------:R-:W-:Y:S04]  /*5420*/  @P6 SHF.L.U32 R4, R180, 0x1f, RZ ;  /* 0x0000001fb4046819 */ /* 0x000fe800000006ff */
[----:B------:R-:W-:Y:S01]  /*5430*/  @P2 SEL R0, R5, R0, !P3 ;  /* 0x0000000005002207 */ /* 0x000fe20005800000 */
[----:B------:R-:W1:Y:S03]  /*5440*/  @P6 SYNCS.PHASECHK.TRANS64.TRYWAIT P1, [R3+URZ+0x50], R4 ;  /* 0x00005004030065a7 */ /* 0x000e6600080211ff */
[----:B------:R-:W-:Y:S04]  /*5450*/  LOP3.LUT R0, R0, 0x1, RZ, 0xc0, !PT ;  /* 0x0000000100007812 */ /* 0x000fe800078ec0ff */
[----:B------:R-:W-:Y:S04]  /*5460*/  ISETP.NE.U32.AND P5, PT, R0, 0x1, PT ;  /* 0x000000010000780c */ /* 0x000fe80003fa5070 */
[----:B------:R-:W-:Y:S01]  /*5470*/  P2R R209, PR, RZ, 0x20 ;  /* 0x00000020ffd17803 */ /* 0x000fe20000000000 */
[----:B------:R3:W4:Y:S01]  /*5480*/  SYNCS.PHASECHK.TRANS64.TRYWAIT P0, [R207+URZ+0xa0], R2 ;  /* 0x0000a002cf0075a7 */ /* 0x00072200080011ff */
[----:B-1----:R-:W-:Y:S01]  /*5490*/  @P6 SEL R208, RZ, 0x1, !P1 ;  /* 0x00000001ffd06807 */ /* 0x002fe20004800000 */
[----:B---3--:R-:W-:Y:S06]  /*54a0*/  @!P6 BRA `(.L_x_88) ;  /* 0x00000000009ce947 */ /* 0x008fec0003800000 */
[----:B------:R-:W-:Y:S01]  /*54b0*/  @P5 IMAD R6, R181, 0x2000, R190 ;  /* 0x00002000b5065824 */ /* 0x000fe200078e02be */
[----:B------:R-:W-:Y:S01]  /*54c0*/  ISETP.NE.AND P1, PT, R208, RZ, PT ;  /* 0x000000ffd000720c */ /* 0x000fe20003f25270 */
[----:B------:R-:W-:Y:S01]  /*54d0*/  BSSY B0, `(.L_x_89) ;  /* 0x0000010000007945 */ /* 0x000fe20003800000 */
[----:B------:R-:W-:Y:S01]  /*54e0*/  CS2R R150, SRZ ;  /* 0x0000000000967805 */ /* 0x000fe2000001ff00 */
[--C-:B------:R-:W-:Y:S01]  /*54f0*/  @P5 IMAD R7, R191, -0x10, R6.reuse ;  /* 0xfffffff0bf075824 */ /* 0x100fe200078e0206 */
[----:B------:R-:W-:Y:S01]  /*5500*/  CS2R R148, SRZ ;  /* 0x0000000000947805 */ /* 0x000fe2000001ff00 */
[----:B------:R-:W-:Y:S01]  /*5510*/  @P5 IMAD R5, R189, -0x10, R6 ;  /* 0xfffffff0bd055824 */ /* 0x000fe200078e0206 */
[----:B------:R-:W-:Y:S01]  /*5520*/  CS2R R158, SRZ ;  /* 0x00000000009e7805 */ /* 0x000fe2000001ff00 */
[----:B------:R-:W-:Y:S01]  /*5530*/  @P5 IMAD R4, R188, 0x10, R7 ;  /* 0x00000010bc045824 */ /* 0x000fe200078e0207 */
[----:B------:R-:W-:Y:S02]  /*5540*/  CS2R R156, SRZ ;  /* 0x00000000009c7805 */ /* 0x000fe4000001ff00 */
[----:B------:R-:W-:Y:S02]  /*5550*/  CS2R R154, SRZ ;  /* 0x00000000009a7805 */ /* 0x000fe4000001ff00 */
[----:B------:R-:W-:Y:S02]  /*5560*/  CS2R R152, SRZ ;  /* 0x0000000000987805 */ /* 0x000fe4000001ff00 */
[----:B------:R-:W-:Y:S02]  /*5570*/  CS2R R162, SRZ ;  /* 0x0000000000a27805 */ /* 0x000fe4000001ff00 */
[----:B------:R-:W-:Y:S01]  /*5580*/  CS2R R160, SRZ ;  /* 0x0000000000a07805 */ /* 0x000fe2000001ff00 */
[----:B------:R-:W-:Y:S06]  /*5590*/  @P1 BRA `(.L_x_90) ;  /* 0x00000000000c1947 */ /* 0x000fec0003800000 */
[----:B------:R-:W-:Y:S04]  /*55a0*/  SHF.L.U32 R0, R180, 0x1f, RZ ;  /* 0x0000001fb4007819 */ /* 0x000fe800000006ff */
[----:B------:R-:W1:Y:S02]  /*55b0*/  SYNCS.PHASECHK.TRANS64.TRYWAIT P1, [R3+URZ+0x50], R0 ;  /* 0x00005000030075a7 */ /* 0x000e6400080211ff */
[----:B-1----:R-:W-:Y:S05]  /*55c0*/  @!P1 BRA `(.L_x_91) ;  /* 0x0000003400389947 */ /* 0x002fea0003800000 */
.L_x_90:
[----:B------:R-:W-:Y:S05]  /*55d0*/  BSYNC B0 ;  /* 0x0000000000007941 */ /* 0x000fea0003800000 */
.L_x_89:
[----:B------:R-:W-:Y:S01]  /*55e0*/  ISETP.NE.AND P1, PT, R209, RZ, PT ;  /* 0x000000ffd100720c */ /* 0x000fe20003f25270 */
[----:B-1----:R-:W-:Y:S02]  /*55f0*/  VIADD R3, R3, 0x60 ;  /* 0x0000006003037836 */ /* 0x002fe40000000000 */
[----:B------:R-:W-:Y:S02]  /*5600*/  IMAD.U32 R0, RZ, RZ, UR37 ;  /* 0x00000025ff007e24 */ /* 0x000fe4000f8e00ff */
[----:B------:R-:W-:Y:S03]  /*5610*/  VIADD R181, R181, 0x1 ;  /* 0x00000001b5b57836 */ /* 0x000fe60000000000 */
[----:B------:R-:W-:Y:S05]  /*5620*/  PRMT R0, R0, 0x654, R3 ;  /* 0x0000065400007816 */ /* 0x000fea0000000003 */
[----:B------:R1:W3:Y:S04]  /*5630*/  @P1 LDS.128 R148, [R6] ;  /* 0x0000000006941984 */ /* 0x0002e80000000c00 */
[----:B------:R1:W1:Y:S04]  /*5640*/  @P1 LDS.128 R156, [R5+0x20] ;  /* 0x00002000059c1984 */ /* 0x0002680000000c00 */
[----:B------:R1:W1:Y:S04]  /*5650*/  @P1 LDS.128 R152, [R7+0x10] ;  /* 0x0000100007981984 */ /* 0x0002680000000c00 */
[----:B------:R1:W1:Y:S01]  /*5660*/  @P1 LDS.128 R160, [R4+0x10] ;  /* 0x0000100004a01984 */ /* 0x0002620000000c00 */
[C---:B------:R-:W-:Y:S01]  /*5670*/  ISETP.NE.AND P1, PT, R181.reuse, 0x2, PT ;  /* 0x00000002b500780c */ /* 0x040fe20003f25270 */
[----:B------:R-:W-:Y:S01]  /*5680*/  @!PT LDS RZ, [RZ] ;  /* 0x00000000fffff984 */ /* 0x000fe20000000800 */
[----:B------:R-:W-:Y:S01]  /*5690*/  @!PT LDS RZ, [RZ] ;  /* 0x00000000fffff984 */ /* 0x000fe20000000800 */
[----:B------:R-:W-:Y:S01]  /*56a0*/  @!PT LDS RZ, [RZ] ;  /* 0x00000000fffff984 */ /* 0x000fe20000000800 */
[----:B------:R-:W-:Y:S01]  /*56b0*/  @!PT LDS RZ, [RZ] ;  /* 0x00000000fffff984 */ /* 0x000fe20000000800 */
[----:B------:R5:W-:Y:S06]  /*56c0*/  MEMBAR.ALL.CTA ;  /* 0x0000000000007992 */ /* 0x000bec0000008000 */
[----:B-----5:R-:W5:Y:S01]  /*56d0*/  FENCE.VIEW.ASYNC.S ;  /* 0x00000000000073c6 */ /* 0x020f620000000000 */
[----:B------:R-:W-:Y:S02]  /*56e0*/  SEL R3, RZ, 0x1, P1 ;  /* 0x00000001ff037807 */ /* 0x000fe40000800000 */
[----:B------:R-:W-:Y:S02]  /*56f0*/  SEL R181, R181, RZ, P1 ;  /* 0x000000ffb5b57207 */ /* 0x000fe40000800000 */
[----:B------:R-:W-:Y:S01]  /*5700*/  LOP3.LUT R180, R180, R3, RZ, 0x3c, !PT ;  /* 0x00000003b4b47212 */ /* 0x000fe200078e3cff */
[----:B-----5:R1:W-:Y:S06]  /*5710*/  SYNCS.ARRIVE.TRANS64.RED.A1T0 RZ, [R0+URZ], RZ ;  /* 0x000000ff00ff79a7 */ /* 0x0203ec00081004ff */
.L_x_88:
[----:B------:R-:W-:Y:S05]  /*5720*/  BSYNC B1 ;  /* 0x0000000000017941 */ /* 0x000fea0003800000 */
.L_x_87:
[----:B-1----:R-:W-:Y:S04]  /*5730*/  SHF.R.U32.HI R0, RZ, 0x15, R80 ;  /* 0x00000015ff007819 */ /* 0x002fe80000011650 */
[----:B------:R-:W-:Y:S01]  /*5740*/  LOP3.LUT P1, RZ, R0, 0x3, R173, 0x48, !PT ;  /* 0x0000000300ff7812 */ /* 0x000fe200078248ad */
[----:B------:R-:W-:Y:S01]  /*5750*/  @!UPT UIADD3 URZ, UPT, UPT, URZ, URZ, URZ ;  /* 0x000000fffffff290 */ /* 0x000fe2000fffe0ff */
[----:B----4-:R-:W-:Y:S11]  /*5760*/  @P0 BRA `(.L_x_92) ;  /* 0x0000000000080947 */ /* 0x010ff60003800000 */
[----:B------:R-:W1:Y:S02]  /*5770*/  SYNCS.PHASECHK.TRANS64.TRYWAIT P0, [R207+URZ+0xa0], R2 ;  /* 0x0000a002cf0075a7 */ /* 0x000e6400080011ff */
[----:B-1----:R-:W-:Y:S05]  /*5780*/  @!P0 BRA `(.L_x_93) ;  /* 0x0000003000dc8947 */ /* 0x002fea0003800000 */
.L_x_92:
[----:B------:R-:W-:Y:S04]  /*5790*/  BSSY.RECONVERGENT B6, `(.L_x_94) ;  /* 0x0000012000067945 */ /* 0x000fe80003800200 */
[----:B------:R-:W-:Y:S05]  /*57a0*/  @!P1 BRA `(.L_x_95) ;  /* 0x0000000000409947 */ /* 0x000fea0003800000 */
[----:B------:R-:W4:Y:S01]  /*57b0*/  LDCU.64 UR8, c[0x4][0x70] ;  /* 0x01000e00ff0877ac */ /* 0x000f220008000a00 */
[----:B------:R-:W-:Y:S01]  /*57c0*/  MOV R3, 0x0 ;  /* 0x0000000000037802 */ /* 0x000fe20000000f00 */
[----:B------:R-:W-:Y:S02]  /*57d0*/  HFMA2 R12, -RZ, RZ, 0, 5.9604644775390625e-08 ;  /* 0x00000001ff0c7431 */ /* 0x000fe400000001ff */
[----:B------:R-:W-:Y:S02]  /*57e0*/  IMAD.MOV.U32 R8, RZ, RZ, 0x192 ;  /* 0x00000192ff087424 */ /* 0x000fe400078e00ff */
[----:B------:R-:W-:Y:S01]  /*57f0*/  IMAD.MOV.U32 R13, RZ, RZ, RZ ;  /* 0x000000ffff0d7224 */ /* 0x000fe200078e00ff */
[----:B------:R-:W5:Y:S01]  /*5800*/  LDCU.64 UR6, c[0x4][0x78] ;  /* 0x01000f00ff0677ac */ /* 0x000f620008000a00 */
[----:B-1----:R-:W1:Y:S01]  /*5810*/  LDC.64 R2, c[0x4][R3] ;  /* 0x0100000003027b82 */ /* 0x002e620000000a00 */
[----:B------:R-:W2:Y:S01]  /*5820*/  LDCU.64 UR4, c[0x4][0x10] ;  /* 0x01000200ff0477ac */ /* 0x000ea20008000a00 */
[----:B----4-:R-:W-:Y:S01]  /*5830*/  MOV R5, UR9 ;  /* 0x0000000900057c02 */ /* 0x010fe20008000f00 */
[----:B------:R-:W-:Y:S01]  /*5840*/  IMAD.U32 R4, RZ, RZ, UR8 ;  /* 0x00000008ff047e24 */ /* 0x000fe2000f8e00ff */
[----:B-----5:R-:W-:Y:S01]  /*5850*/  MOV R7, UR7 ;  /* 0x0000000700077c02 */ /* 0x020fe20008000f00 */
[----:B------:R-:W-:Y:S01]  /*5860*/  IMAD.U32 R6, RZ, RZ, UR6 ;  /* 0x00000006ff067e24 */ /* 0x000fe2000f8e00ff */
[----:B--2---:R-:W-:Y:S01]  /*5870*/  MOV R11, UR5 ;  /* 0x00000005000b7c02 */ /* 0x004fe20008000f00 */
[----:B------:R-:W-:Y:S02]  /*5880*/  IMAD.U32 R10, RZ, RZ, UR4 ;  /* 0x00000004ff0a7e24 */ /* 0x000fe4000f8e00ff */
[----:B------:R-:W-:Y:S07]  /*5890*/  LEPC R20, `(.L_x_95) ;  /* 0x000000001014794e */ /* 0x000fee0000000000 */
[----:B-1-3--:R-:W-:Y:S05]  /*58a0*/  CALL.ABS.NOINC R2 ;  /* 0x0000000002007343 */ /* 0x00afea0003c00000 */
.L_x_95:
[----:B------:R-:W-:Y:S05]  /*58b0*/  BSYNC.RECONVERGENT B6 ;  /* 0x0000000000067941 */ /* 0x000fea0003800200 */
.L_x_94:
[-C--:B---3--:R-:W-:Y:S01]  /*58c0*/  F2FP.F16.E5M2.UNPACK_B R83, R148.reuse ;  /* 0x00000094ff53723e */ /* 0x088fe200020004ff */
[----:B------:R-:W-:Y:S05]  /*58d0*/  WARPSYNC.ALL ;  /* 0x0000000000007948 */ /* 0x000fea0003800000 */
[----:B------:R-:W-:Y:S01]  /*58e0*/  R2UR UR4, R80 ;  /* 0x00000000500472ca */ /* 0x000fe200000e0000 */
[--C-:B------:R-:W-:Y:S01]  /*58f0*/  HADD2.F32 R82, -RZ, R83.reuse.H0_H0 ;  /* 0x20000053ff527230 */ /* 0x100fe20000004100 */
[----:B------:R-:W-:Y:S01]  /*5900*/  F2FP.F16.E5M2.UNPACK_B R85, R148.H1 ;  /* 0x00000094ff55723e */ /* 0x000fe200030004ff */
[----:B------:R-:W-:Y:S01]  /*5910*/  HADD2.F32 R83, -RZ, R83.H1_H1 ;  /* 0x30000053ff537230 */ /* 0x000fe20000004100 */
[-C--:B------:R-:W-:Y:S01]  /*5920*/  F2FP.F16.E5M2.UNPACK_B R87, R149.reuse ;  /* 0x00000095ff57723e */ /* 0x080fe200020004ff */
[----:B------:R-:W-:Y:S01]  /*5930*/  BSSY.RECONVERGENT B0, `(.L_x_96) ;  /* 0x000011d000007945 */ /* 0x000fe20003800200 */
[----:B------:R-:W-:Y:S01]  /*5940*/  F2FP.F16.E5M2.UNPACK_B R89, R149.H1 ;  /* 0x00000095ff59723e */ /* 0x000fe200030004ff */
[----:B------:R-:W-:Y:S01]  /*5950*/  HADD2.F32 R84, -RZ, R85.H0_H0 ;  /* 0x20000055ff547230 */ /* 0x000fe20000004100 */
[-C--:B------:R-:W-:Y:S01]  /*5960*/  F2FP.F16.E5M2.UNPACK_B R91, R150.reuse ;  /* 0x00000096ff5b723e */ /* 0x080fe200020004ff */
[----:B------:R-:W-:Y:S01]  /*5970*/  HADD2.F32 R88, -RZ, R87.H1_H1 ;  /* 0x30000057ff587230 */ /* 0x000fe20000004100 */
[----:B------:R-:W-:Y:S01]  /*5980*/  F2FP.F16.E5M2.UNPACK_B R93, R150.H1 ;  /* 0x00000096ff5d723e */ /* 0x000fe200030004ff */
[----:B------:R-:W-:Y:S01]  /*5990*/  HADD2.F32 R86, -RZ, R85.H1_H1 ;  /* 0x30000055ff567230 */ /* 0x000fe20000004100 */
[-C--:B------:R-:W-:Y:S01]  /*59a0*/  F2FP.F16.E5M2.UNPACK_B R95, R151.reuse ;  /* 0x00000097ff5f723e */ /* 0x080fe200020004ff */
[----:B------:R-:W2:Y:S01]  /*59b0*/  LDTM.x64 R4, tmem[UR4] ;  /* 0x00000004000479ee */ /* 0x000ea20008340000 */
[----:B------:R-:W-:Y:S01]  /*59c0*/  F2FP.F16.E5M2.UNPACK_B R97, R151.H1 ;  /* 0x00000097ff61723e */ /* 0x000fe200030004ff */
[----:B------:R-:W-:Y:S01]  /*59d0*/  HADD2.F32 R85, -RZ, R87.H0_H0 ;  /* 0x20000057ff557230 */ /* 0x000fe20000004100 */
[-C--:B------:R-:W-:Y:S01]  /*59e0*/  F2FP.F16.E5M2.UNPACK_B R99, R152.reuse ;  /* 0x00000098ff63723e */ /* 0x080fe200020004ff */
[----:B------:R-:W-:Y:S01]  /*59f0*/  HADD2.F32 R87, -RZ, R89.H0_H0 ;  /* 0x20000059ff577230 */ /* 0x000fe20000004100 */
[----:B------:R-:W-:Y:S01]  /*5a00*/  F2FP.F16.E5M2.UNPACK_B R101, R152.H1 ;  /* 0x00000098ff65723e */ /* 0x000fe200030004ff */
[----:B------:R-:W-:Y:S01]  /*5a10*/  HADD2.F32 R92, -RZ, R91.H1_H1 ;  /* 0x3000005bff5c7230 */ /* 0x000fe20000004100 */
[----:B------:R-:W-:Y:S01]  /*5a20*/  ISETP.NE.AND P6, PT, R184, RZ, PT ;  /* 0x000000ffb800720c */ /* 0x000fe20003fc5270 */
[----:B------:R-:W-:Y:S01]  /*5a30*/  HADD2.F32 R96, -RZ, R95.H1_H1 ;  /* 0x3000005fff607230 */ /* 0x000fe20000004100 */
[----:B------:R-:W-:Y:S01]  /*5a40*/  SHF.L.U32 R211, R176, 0x4, RZ ;  /* 0x00000004b0d37819 */ /* 0x000fe200000006ff */
[----:B------:R-:W-:Y:S01]  /*5a50*/  HADD2.F32 R100, -RZ, R99.H1_H1 ;  /* 0x30000063ff647230 */ /* 0x000fe20000004100 */
[----:B------:R-:W-:Y:S01]  /*5a60*/  SHF.L.U32 R219, R175, 0x4, RZ ;  /* 0x00000004afdb7819 */ /* 0x000fe200000006ff */
[----:B------:R-:W-:Y:S01]  /*5a70*/  HADD2.F32 R90, -RZ, R89.H1_H1 ;  /* 0x30000059ff5a7230 */ /* 0x000fe20000004100 */
[C---:B------:R-:W-:Y:S01]  /*5a80*/  IADD3 R204, PT, PT, R190.reuse, R211, RZ ;  /* 0x000000d3becc7210 */ /* 0x040fe20007ffe0ff */
[----:B------:R-:W-:Y:S01]  /*5a90*/  HADD2.F32 R89, -RZ, R91.H0_H0 ;  /* 0x2000005bff597230 */ /* 0x000fe20000004100 */
[----:B------:R-:W-:Y:S01]  /*5aa0*/  IADD3 R206, PT, PT, R190, R219, RZ ;  /* 0x000000dbbece7210 */ /* 0x000fe20007ffe0ff */
[--C-:B------:R-:W-:Y:S01]  /*5ab0*/  HADD2.F32 R91, -RZ, R93.reuse.H0_H0 ;  /* 0x2000005dff5b7230 */ /* 0x100fe20000004100 */
[----:B------:R-:W-:Y:S01]  /*5ac0*/  SHF.L.U32 R217, R188, 0x4, RZ ;  /* 0x00000004bcd97819 */ /* 0x000fe200000006ff */
[----:B------:R-:W-:Y:S01]  /*5ad0*/  HADD2.F32 R94, -RZ, R93.H1_H1 ;  /* 0x3000005dff5e7230 */ /* 0x000fe20000004100 */
[-C--:B------:R-:W-:Y:S01]  /*5ae0*/  F2FP.F16.E5M2.UNPACK_B R103, R153.reuse ;  /* 0x00000099ff67723e */ /* 0x080fe200020004ff */
[----:B------:R-:W-:Y:S01]  /*5af0*/  HADD2.F32 R93, -RZ, R95.H0_H0 ;  /* 0x2000005fff5d7230 */ /* 0x000fe20000004100 */
[----:B------:R-:W-:Y:S01]  /*5b00*/  IADD3 R205, PT, PT, R217, R204, RZ ;  /* 0x000000ccd9cd7210 */ /* 0x000fe20007ffe0ff */
[----:B------:R-:W-:Y:S01]  /*5b10*/  HADD2.F32 R95, -RZ, R97.H0_H0 ;  /* 0x20000061ff5f7230 */ /* 0x000fe20000004100 */
[----:B------:R-:W-:Y:S01]  /*5b20*/  F2FP.F16.E5M2.UNPACK_B R105, R153.H1 ;  /* 0x00000099ff69723e */ /* 0x000fe200030004ff */
[C---:B--2---:R-:W-:Y:S01]  /*5b30*/  FMUL R0, R78.reuse, R4 ;  /* 0x000000044e007220 */ /* 0x044fe20000400000 */
[C---:B-1----:R-:W-:Y:S01]  /*5b40*/  FMUL R2, R78.reuse, R5 ;  /* 0x000000054e027220 */ /* 0x042fe20000400000 */
[C---:B------:R-:W-:Y:S01]  /*5b50*/  FMUL R4, R78.reuse, R8 ;  /* 0x000000084e047220 */ /* 0x040fe20000400000 */
[C---:B------:R-:W-:Y:S01]  /*5b60*/  FMUL R5, R78.reuse, R9 ;  /* 0x000000094e057220 */ /* 0x040fe20000400000 */
[C---:B------:R-:W-:Y:S01]  /*5b70*/  FFMA R0, R81.reuse, R82, R0 ;  /* 0x0000005251007223 */ /* 0x040fe20000000000 */
[C---:B------:R-:W-:Y:S01]  /*5b80*/  FFMA R2, R81.reuse, R83, R2 ;  /* 0x0000005351027223 */ /* 0x040fe20000000002 */
[C---:B------:R-:W-:Y:S01]  /*5b90*/  FMUL R8, R78.reuse, R12 ;  /* 0x0000000c4e087220 */ /* 0x040fe20000400000 */
[C---:B------:R-:W-:Y:S01]  /*5ba0*/  FMUL R9, R78.reuse, R13 ;  /* 0x0000000d4e097220 */ /* 0x040fe20000400000 */
[C---:B------:R-:W-:Y:S01]  /*5bb0*/  FMUL R12, R78.reuse, R16 ;  /* 0x000000104e0c7220 */ /* 0x040fe20000400000 */
[C---:B------:R-:W-:Y:S01]  /*5bc0*/  FMUL R13, R78.reuse, R17 ;  /* 0x000000114e0d7220 */ /* 0x040fe20000400000 */
[C---:B------:R-:W-:Y:S01]  /*5bd0*/  FMUL R16, R78.reuse, R20 ;  /* 0x000000144e107220 */ /* 0x040fe20000400000 */
[C---:B------:R-:W-:Y:S01]  /*5be0*/  FMUL R17, R78.reuse, R21 ;  /* 0x000000154e117220 */ /* 0x040fe20000400000 */
[----:B------:R-:W-:Y:S02]  /*5bf0*/  HADD2.F32 R104, -RZ, R103.H1_H1 ;  /* 0x30000067ff687230 */ /* 0x000fe40000004100 */
[C---:B------:R-:W-:Y:S01]  /*5c00*/  FMUL R20, R78.reuse, R24 ;  /* 0x000000184e147220 */ /* 0x040fe20000400000 */
[C---:B------:R-:W-:Y:S01]  /*5c10*/  FMUL R21, R78.reuse, R25 ;  /* 0x000000194e157220 */ /* 0x040fe20000400000 */
[C---:B------:R-:W-:Y:S01]  /*5c20*/  FMUL R24, R78.reuse, R28 ;  /* 0x0000001c4e187220 */ /* 0x040fe20000400000 */
[C---:B------:R-:W-:Y:S01]  /*5c30*/  FMUL R25, R78.reuse, R29 ;  /* 0x0000001d4e197220 */ /* 0x040fe20000400000 */
[C---:B------:R-:W-:Y:S01]  /*5c40*/  FMUL R28, R78.reuse, R32 ;  /* 0x000000204e1c7220 */ /* 0x040fe20000400000 */
[C---:B------:R-:W-:Y:S01]  /*5c50*/  FMUL R29, R78.reuse, R33 ;  /* 0x000000214e1d7220 */ /* 0x040fe20000400000 */
[C---:B------:R-:W-:Y:S01]  /*5c60*/  FMUL R32, R78.reuse, R36 ;  /* 0x000000244e207220 */ /* 0x040fe20000400000 */
[----:B------:R-:W-:Y:S01]  /*5c70*/  F2FP.F16.E5M2.UNPACK_B R107, R154 ;  /* 0x0000009aff6b723e */ /* 0x000fe200020004ff */
[C---:B------:R-:W-:Y:S01]  /*5c80*/  FMUL R33, R78.reuse, R37 ;  /* 0x000000254e217220 */ /* 0x040fe20000400000 */
[C---:B------:R-:W-:Y:S01]  /*5c90*/  FMUL R36, R78.reuse, R40 ;  /* 0x000000284e247220 */ /* 0x040fe20000400000 */
[----:B------:R-:W-:Y:S01]  /*5ca0*/  F2FP.F16.E5M2.UNPACK_B R109, R154.H1 ;  /* 0x0000009aff6d723e */ /* 0x000fe200030004ff */
[C---:B------:R-:W-:Y:S01]  /*5cb0*/  FMUL R37, R78.reuse, R41 ;  /* 0x000000294e257220 */ /* 0x040fe20000400000 */
[----:B------:R-:W-:Y:S02]  /*5cc0*/  HADD2.F32 R108, -RZ, R107.H1_H1 ;  /* 0x3000006bff6c7230 */ /* 0x000fe40000004100 */
        /* <DEDUP_REMOVED lines=26> */
[C---:B------:R-:W-:Y:S01]  /*5e70*/  FFMA R3, R81.reuse, R84, R3 ;  /* 0x0000005451037223 */ /* 0x040fe20000000003 */
[C---:B------:R-:W-:Y:S01]  /*5e80*/  FFMA R7, R81.reuse, R86, R7 ;  /* 0x0000005651077223 */ /* 0x040fe20000000007 */
[----:B------:R-:W-:Y:S01]  /*5e90*/  F2FP.F16.E5M2.UNPACK_B R127, R159 ;  /* 0x0000009fff7f723e */ /* 0x000fe200020004ff */
[C---:B------:R-:W-:Y:S01]  /*5ea0*/  FFMA R4, R81.reuse, R85, R4 ;  /* 0x0000005551047223 */ /* 0x040fe20000000004 */
[C---:B------:R-:W-:Y:S01]  /*5eb0*/  FFMA R5, R81.reuse, R88, R5 ;  /* 0x0000005851057223 */ /* 0x040fe20000000005 */
[----:B------:R-:W-:Y:S01]  /*5ec0*/  F2FP.F16.E5M2.UNPACK_B R129, R159.H1 ;  /* 0x0000009fff81723e */ /* 0x000fe200030004ff */
[----:B------:R-:W-:Y:S01]  /*5ed0*/  FFMA R6, R81, R87, R6 ;  /* 0x0000005751067223 */ /* 0x000fe20000000006 */
[----:B------:R-:W-:Y:S01]  /*5ee0*/  F2FP.SATFINITE.E5M2.F32.PACK_AB_MERGE_C R185, R7, R3, RZ ;  /* 0x0000000307b9723e */ /* 0x000fe200048060ff */
[----:B------:R-:W-:Y:S02]  /*5ef0*/  HADD2.F32 R124, -RZ, R123.H1_H1 ;  /* 0x3000007bff7c7230 */ /* 0x000fe40000004100 */
[----:B------:R-:W-:Y:S01]  /*5f00*/  FMUL R11, R78, R11 ;  /* 0x0000000b4e0b7220 */ /* 0x000fe20000400000 */
[----:B------:R-:W-:Y:S01]  /*5f10*/  HADD2.F32 R128, -RZ, R127.H1_H1 ;  /* 0x3000007fff807230 */ /* 0x000fe20000004100 */
[----:B------:R-:W-:Y:S01]  /*5f20*/  F2FP.SATFINITE.E5M2.F32.PACK_AB_MERGE_C R184, R2, R0, R185 ;  /* 0x0000000002b8723e */ /* 0x000fe200048060b9 */
[C---:B------:R-:W-:Y:S01]  /*5f30*/  FMUL R10, R78.reuse, R14 ;  /* 0x0000000e4e0a7220 */ /* 0x040fe20000400000 */
[C---:B------:R-:W-:Y:S01]  /*5f40*/  FFMA R11, R81.reuse, R90, R11 ;  /* 0x0000005a510b7223 */ /* 0x040fe2000000000b */
[C---:B------:R-:W-:Y:S01]  /*5f50*/  FFMA R8, R81.reuse, R89, R8 ;  /* 0x0000005951087223 */ /* 0x040fe20000000008 */
[----:B------:R-:W-:Y:S01]  /*5f60*/  FFMA R9, R81, R92, R9 ;  /* 0x0000005c51097223 */ /* 0x000fe20000000009 */
[----:B------:R-:W-:Y:S01]  /*5f70*/  F2FP.F16.E5M2.UNPACK_B R131, R160 ;  /* 0x000000a0ff83723e */ /* 0x000fe200020004ff */
[----:B------:R-:W-:Y:S01]  /*5f80*/  HADD2.F32 R98, -RZ, R97.H1_H1 ;  /* 0x30000061ff627230 */ /* 0x000fe20000004100 */
[----:B------:R-:W-:Y:S01]  /*5f90*/  F2FP.SATFINITE.E5M2.F32.PACK_AB_MERGE_C R186, R11, R6, RZ ;  /* 0x000000060bba723e */ /* 0x000fe200048060ff */
[----:B------:R-:W-:Y:S01]  /*5fa0*/  FFMA R10, R81, R91, R10 ;  /* 0x0000005b510a7223 */ /* 0x000fe2000000000a */
[----:B------:R-:W-:Y:S02]  /*5fb0*/  HADD2.F32 R97, -RZ, R99.H0_H0 ;  /* 0x20000063ff617230 */ /* 0x000fe40000004100 */
[C---:B------:R-:W-:Y:S01]  /*5fc0*/  FMUL R15, R78.reuse, R15 ;  /* 0x0000000f4e0f7220 */ /* 0x040fe20000400000 */
[----:B------:R-:W-:Y:S01]  /*5fd0*/  F2FP.SATFINITE.E5M2.F32.PACK_AB_MERGE_C R185, R5, R4, R186 ;  /* 0x0000000405b9723e */ /* 0x000fe200048060ba */
[----:B------:R-:W-:Y:S02]  /*5fe0*/  HADD2.F32 R132, -RZ, R131.H1_H1 ;  /* 0x30000083ff847230 */ /* 0x000fe40000004100 */
[C---:B------:R-:W-:Y:S01]  /*5ff0*/  FMUL R14, R78.reuse, R18 ;  /* 0x000000124e0e7220 */ /* 0x040fe20000400000 */
[C---:B------:R-:W-:Y:S01]  /*6000*/  FFMA R15, R81.reuse, R94, R15 ;  /* 0x0000005e510f7223 */ /* 0x040fe2000000000f */
[C---:B------:R-:W-:Y:S01]  /*6010*/  FFMA R12, R81.reuse, R93, R12 ;  /* 0x0000005d510c7223 */ /* 0x040fe2000000000c */
[----:B------:R-:W-:Y:S01]  /*6020*/  FFMA R13, R81, R96, R13 ;  /* 0x00000060510d7223 */ /* 0x000fe2000000000d */
[----:B------:R-:W-:Y:S01]  /*6030*/  F2FP.F16.E5M2.UNPACK_B R133, R160.H1 ;  /* 0x000000a0ff85723e */ /* 0x000fe200030004ff */
[--C-:B------:R-:W-:Y:S01]  /*6040*/  HADD2.F32 R99, -RZ, R101.reuse.H0_H0 ;  /* 0x20000065ff637230 */ /* 0x100fe20000004100 */
[----:B------:R-:W-:Y:S01]  /*6050*/  F2FP.SATFINITE.E5M2.F32.PACK_AB_MERGE_C R186, R15, R10, RZ ;  /* 0x0000000a0fba723e */ /* 0x000fe200048060ff */
[----:B------:R-:W-:Y:S01]  /*6060*/  FFMA R14, R81, R95, R14 ;  /* 0x0000005f510e7223 */ /* 0x000fe2000000000e */
[C---:B------:R-:W-:Y:S01]  /*6070*/  FMUL R19, R78.reuse, R19 ;  /* 0x000000134e137220 */ /* 0x040fe20000400000 */
[----:B------:R-:W-:Y:S01]  /*6080*/  HADD2.F32 R102, -RZ, R101.H1_H1 ;  /* 0x30000065ff667230 */ /* 0x000fe20000004100 */
[----:B------:R-:W-:Y:S01]  /*6090*/  F2FP.SATFINITE.E5M2.F32.PACK_AB_MERGE_C R186, R9, R8, R186 ;  /* 0x0000000809ba723e */ /* 0x000fe200048060ba */
[----:B------:R-:W-:Y:S02]  /*60a0*/  HADD2.F32 R101, -RZ, R103.H0_H0 ;  /* 0x20000067ff657230 */ /* 0x000fe40000004100 */
[C---:B------:R-:W-:Y:S01]  /*60b0*/  FFMA R19, R81.reuse, R98, R19 ;  /* 0x0000006251137223 */ /* 0x040fe20000000013 */
[C---:B------:R-:W-:Y:S01]  /*60c0*/  FFMA R16, R81.reuse, R97, R16 ;  /* 0x0000006151107223 */ /* 0x040fe20000000010 */
[----:B------:R-:W-:Y:S01]  /*60d0*/  FFMA R17, R81, R100, R17 ;  /* 0x0000006451117223 */ /* 0x000fe20000000011 */
[C---:B------:R-:W-:Y:S01]  /*60e0*/  FMUL R18, R78.reuse, R22 ;  /* 0x000000164e127220 */ /* 0x040fe20000400000 */
[----:B------:R-:W-:Y:S01]  /*60f0*/  F2FP.F16.E5M2.UNPACK_B R135, R161 ;  /* 0x000000a1ff87723e */ /* 0x000fe200020004ff */
        /* <DEDUP_REMOVED lines=10> */
[----:B------:R1:W-:Y:S01]  /*61a0*/  STS.128 [R172+UR49+0x4200], R184 ;  /* 0x004200b8ac007988 */ /* 0x0003e20008000c31 */
[----:B------:R-:W-:Y:S01]  /*61b0*/  HADD2.F32 R136, -RZ, R135.H1_H1 ;  /* 0x30000087ff887230 */ /* 0x000fe20000004100 */
[----:B------:R-:W-:Y:S01]  /*61c0*/  F2FP.SATFINITE.E5M2.F32.PACK_AB_MERGE_C R196, R23, R18, RZ ;  /* 0x0000001217c4723e */ /* 0x000fe200048060ff */
[C---:B------:R-:W-:Y:S01]  /*61d0*/  FMUL R22, R78.reuse, R26 ;  /* 0x0000001a4e167220 */ /* 0x040fe20000400000 */
[C---:B------:R-:W-:Y:S01]  /*61e0*/  FMUL R27, R78.reuse, R27 ;  /* 0x0000001b4e1b7220 */ /* 0x040fe20000400000 */
[--C-:B------:R-:W-:Y:S01]  /*61f0*/  HADD2.F32 R107, -RZ, R109.reuse.H0_H0 ;  /* 0x2000006dff6b7230 */ /* 0x100fe20000004100 */
[----:B------:R-:W-:Y:S01]  /*6200*/  F2FP.SATFINITE.E5M2.F32.PACK_AB_MERGE_C R196, R17, R16, R196 ;  /* 0x0000001011c4723e */ /* 0x000fe200048060c4 */
[C---:B------:R-:W-:Y:S01]  /*6210*/  FFMA R22, R81.reuse, R103, R22 ;  /* 0x0000006751167223 */ /* 0x040fe20000000016 */
[C---:B------:R-:W-:Y:S01]  /*6220*/  FFMA R27, R81.reuse, R106, R27 ;  /* 0x0000006a511b7223 */ /* 0x040fe2000000001b */
[C---:B------:R-:W-:Y:S01]  /*6230*/  FFMA R24, R81.reuse, R105, R24 ;  /* 0x0000006951187223 */ /* 0x040fe20000000018 */
[----:B------:R-:W-:Y:S01]  /*6240*/  F2FP.F16.E5M2.UNPACK_B R137, R161.H1 ;  /* 0x000000a1ff89723e */ /* 0x000fe200030004ff */
[----:B------:R-:W-:Y:S02]  /*6250*/  HADD2.F32 R110, -RZ, R109.H1_H1 ;  /* 0x3000006dff6e7230 */ /* 0x000fe40000004100 */
[----:B------:R-:W-:Y:S01]  /*6260*/  FFMA R25, R81, R108, R25 ;  /* 0x0000006c51197223 */ /* 0x000fe20000000019 */
[----:B------:R-:W-:Y:S01]  /*6270*/  F2FP.SATFINITE.E5M2.F32.PACK_AB_MERGE_C R197, R27, R22, RZ ;  /* 0x000000161bc5723e */ /* 0x000fe200048060ff */
[----:B------:R-:W-:Y:S02]  /*6280*/  HADD2.F32 R109, -RZ, R111.H0_H0 ;  /* 0x2000006fff6d7230 */ /* 0x000fe40000004100 */
[C---:B------:R-:W-:Y:S01]  /*6290*/  FMUL R26, R78.reuse, R30 ;  /* 0x0000001e4e1a7220 */ /* 0x040fe20000400000 */
[C---:B------:R-:W-:Y:S01]  /*62a0*/  FMUL R31, R78.reuse, R31 ;  /* 0x0000001f4e1f7220 */ /* 0x040fe20000400000 */
[--C-:B------:R-:W-:Y:S01]  /*62b0*/  HADD2.F32 R111, -RZ, R113.reuse.H0_H0 ;  /* 0x20000071ff6f7230 */ /* 0x100fe20000004100 */
[----:B------:R-:W-:Y:S01]  /*62c0*/  F2FP.SATFINITE.E5M2.F32.PACK_AB_MERGE_C R197, R21, R20, R197 ;  /* 0x0000001415c5723e */ /* 0x000fe200048060c5 */
[C---:B------:R-:W-:Y:S01]  /*62d0*/  FFMA R26, R81.reuse, R107, R26 ;  /* 0x0000006b511a7223 */ /* 0x040fe2000000001a */
[C---:B------:R-:W-:Y:S01]  /*62e0*/  FFMA R31, R81.reuse, R110, R31 ;  /* 0x0000006e511f7223 */ /* 0x040fe2000000001f */
[C---:B------:R-:W-:Y:S01]  /*62f0*/  FFMA R28, R81.reuse, R109, R28 ;  /* 0x0000006d511c7223 */ /* 0x040fe2000000001c */
[----:B------:R-:W-:Y:S01]  /*6300*/  F2FP.F16.E5M2.UNPACK_B R139, R162 ;  /* 0x000000a2ff8b723e */ /* 0x000fe200020004ff */
[----:B------:R-:W-:Y:S02]  /*6310*/  HADD2.F32 R114, -RZ, R113.H1_H1 ;  /* 0x30000071ff727230 */ /* 0x000fe40000004100 */
[----:B------:R-:W-:Y:S01]  /*6320*/  FFMA R29, R81, R112, R29 ;  /* 0x00000070511d7223 */ /* 0x000fe2000000001d */
[----:B------:R-:W-:Y:S01]  /*6330*/  F2FP.SATFINITE.E5M2.F32.PACK_AB_MERGE_C R198, R31, R26, RZ ;  /* 0x0000001a1fc6723e */ /* 0x000fe200048060ff */
[----:B------:R-:W-:Y:S02]  /*6340*/  HADD2.F32 R113, -RZ, R115.H0_H0 ;  /* 0x20000073ff717230 */ /* 0x000fe40000004100 */
[C---:B------:R-:W-:Y:S01]  /*6350*/  FMUL R30, R78.reuse, R34 ;  /* 0x000000224e1e7220 */ /* 0x040fe20000400000 */
[----:B------:R-:W-:Y:S01]  /*6360*/  HADD2.F32 R140, -RZ, R139.H1_H1 ;  /* 0x3000008bff8c7230 */ /* 0x000fe20000004100 */
[----:B------:R-:W-:Y:S01]  /*6370*/  F2FP.SATFINITE.E5M2.F32.PACK_AB_MERGE_C R198, R25, R24, R198 ;  /* 0x0000001819c6723e */ /* 0x000fe200048060c6 */
[C---:B------:R-:W-:Y:S01]  /*6380*/  FMUL R35, R78.reuse, R35 ;  /* 0x000000234e237220 */ /* 0x040fe20000400000 */
[--C-:B------:R-:W-:Y:S02]  /*6390*/  HADD2.F32 R115, -RZ, R117.reuse.H0_H0 ;  /* 0x20000075ff737230 */ /* 0x100fe40000004100 */
[C---:B------:R-:W-:Y:S01]  /*63a0*/  FFMA R30, R81.reuse, R111, R30 ;  /* 0x0000006f511e7223 */ /* 0x040fe2000000001e */
[----:B------:R-:W-:Y:S02]  /*63b0*/  HADD2.F32 R118, -RZ, R117.H1_H1 ;  /* 0x30000075ff767230 */ /* 0x000fe40000004100 */
[C---:B------:R-:W-:Y:S01]  /*63c0*/  FFMA R35, R81.reuse, R114, R35 ;  /* 0x0000007251237223 */ /* 0x040fe20000000023 */
[C---:B------:R-:W-:Y:S01]  /*63d0*/  FFMA R32, R81.reuse, R113, R32 ;  /* 0x0000007151207223 */ /* 0x040fe20000000020 */
[----:B------:R-:W-:Y:S01]  /*63e0*/  F2FP.F16.E5M2.UNPACK_B R141, R162.H1 ;  /* 0x000000a2ff8d723e */ /* 0x000fe200030004ff */
[----:B------:R-:W-:Y:S01]  /*63f0*/  FFMA R33, R81, R116, R33 ;  /* 0x0000007451217223 */ /* 0x000fe20000000021 */
[----:B------:R-:W-:Y:S01]  /*6400*/  HADD2.F32 R117, -RZ, R119.H0_H0 ;  /* 0x20000077ff757230 */ /* 0x000fe20000004100 */
        /* <DEDUP_REMOVED lines=9> */
[----:B------:R1:W-:Y:S01]  /*64a0*/  STS.128 [R204+0x4010], R196 ;  /* 0x004010c4cc007388 */ /* 0x0003e20000000c00 */
[----:B------:R-:W-:Y:S01]  /*64b0*/  FFMA R37, R81, R120, R37 ;  /* 0x0000007851257223 */ /* 0x000fe20000000025 */
[----:B------:R-:W-:Y:S01]  /*64c0*/  F2FP.SATFINITE.E5M2.F32.PACK_AB_MERGE_C R200, R39, R34, RZ ;  /* 0x0000002227c8723e */ /* 0x000fe200048060ff */
[----:B------:R-:W-:Y:S02]  /*64d0*/  HADD2.F32 R122, -RZ, R121.H1_H1 ;  /* 0x30000079ff7a7230 */ /* 0x000fe40000004100 */
[C---:B------:R-:W-:Y:S01]  /*64e0*/  FMUL R38, R78.reuse, R42 ;  /* 0x0000002a4e267220 */ /* 0x040fe20000400000 */
[----:B------:R-:W-:Y:S01]  /*64f0*/  HADD2.F32 R121, -RZ, R123.H0_H0 ;  /* 0x2000007bff797230 */ /* 0x000fe20000004100 */
[----:B------:R-:W-:Y:S01]  /*6500*/  F2FP.SATFINITE.E5M2.F32.PACK_AB_MERGE_C R200, R33, R32, R200 ;  /* 0x0000002021c8723e */ /* 0x000fe200048060c8 */
[----:B------:R-:W-:Y:S02]  /*6510*/  HADD2.F32 R144, -RZ, R143.H1_H1 ;  /* 0x3000008fff907230 */ /* 0x000fe40000004100 */
[C---:B------:R-:W-:Y:S01]  /*6520*/  FFMA R38, R81.reuse, R119, R38 ;  /* 0x0000007751267223 */ /* 0x040fe20000000026 */
[C---:B------:R-:W-:Y:S01]  /*6530*/  FMUL R43, R78.reuse, R43 ;  /* 0x0000002b4e2b7220 */ /* 0x040fe20000400000 */
[--C-:B------:R-:W-:Y:S02]  /*6540*/  HADD2.F32 R123, -RZ, R125.reuse.H0_H0 ;  /* 0x2000007dff7b7230 */ /* 0x100fe40000004100 */
[C---:B------:R-:W-:Y:S01]  /*6550*/  FMUL R42, R78.reuse, R46 ;  /* 0x0000002e4e2a7220 */ /* 0x040fe20000400000 */
[----:B------:R-:W-:Y:S02]  /*6560*/  HADD2.F32 R126, -RZ, R125.H1_H1 ;  /* 0x3000007dff7e7230 */ /* 0x000fe40000004100 */
[C---:B------:R-:W-:Y:S01]  /*6570*/  FFMA R43, R81.reuse, R122, R43 ;  /* 0x0000007a512b7223 */ /* 0x040fe2000000002b */
[----:B------:R-:W-:Y:S01]  /*6580*/  F2FP.F16.E5M2.UNPACK_B R145, R163.H1 ;  /* 0x000000a3ff91723e */ /* 0x000fe200030004ff */
[C---:B------:R-:W-:Y:S01]  /*6590*/  FFMA R40, R81.reuse, R121, R40 ;  /* 0x0000007951287223 */ /* 0x040fe20000000028 */
[----:B------:R-:W-:Y:S01]  /*65a0*/  FFMA R41, R81, R124, R41 ;  /* 0x0000007c51297223 */ /* 0x000fe20000000029 */
[----:B------:R-:W-:Y:S01]  /*65b0*/  ISETP.NE.AND P0, PT, R193, RZ, PT ;  /* 0x000000ffc100720c */ /* 0x000fe20003f05270 */
[----:B------:R-:W-:Y:S01]  /*65c0*/  HADD2.F32 R125, -RZ, R127.H0_H0 ;  /* 0x2000007fff7d7230 */ /* 0x000fe20000004100 */
[----:B------:R-:W-:Y:S01]  /*65d0*/  F2FP.SATFINITE.E5M2.F32.PACK_AB_MERGE_C R201, R43, R38, RZ ;  /* 0x000000262bc9723e */ /* 0x000fe200048060ff */
[----:B------:R-:W-:Y:S01]  /*65e0*/  FFMA R42, R81, R123, R42 ;  /* 0x0000007b512a7223 */ /* 0x000fe2000000002a */
[C---:B------:R-:W-:Y:S01]  /*65f0*/  FMUL R47, R78.reuse, R47 ;  /* 0x0000002f4e2f7220 */ /* 0x040fe20000400000 */
[--C-:B------:R-:W-:Y:S01]  /*6600*/  HADD2.F32 R127, -RZ, R129.reuse.H0_H0 ;  /* 0x20000081ff7f7230 */ /* 0x100fe20000004100 */
[----:B------:R-:W-:Y:S01]  /*6610*/  F2FP.SATFINITE.E5M2.F32.PACK_AB_MERGE_C R201, R37, R36, R201 ;  /* 0x0000002425c9723e */ /* 0x000fe200048060c9 */
[----:B------:R-:W-:Y:S02]  /*6620*/  HADD2.F32 R130, -RZ, R129.H1_H1 ;  /* 0x30000081ff827230 */ /* 0x000fe40000004100 */
[C---:B------:R-:W-:Y:S01]  /*6630*/  FFMA R47, R81.reuse, R126, R47 ;  /* 0x0000007e512f7223 */ /* 0x040fe2000000002f */
[C---:B------:R-:W-:Y:S01]  /*6640*/  FFMA R44, R81.reuse, R125, R44 ;  /* 0x0000007d512c7223 */ /* 0x040fe2000000002c */
[C---:B------:R-:W-:Y:S01]  /*6650*/  FFMA R45, R81.reuse, R128, R45 ;  /* 0x00000080512d7223 */ /* 0x040fe2000000002d */
[----:B------:R-:W-:Y:S02]  /*6660*/  HADD2.F32 R129, -RZ, R131.H0_H0 ;  /* 0x20000083ff817230 */ /* 0x000fe40000004100 */
[C---:B------:R-:W-:Y:S01]  /*6670*/  FMUL R46, R78.reuse, R50 ;  /* 0x000000324e2e7220 */ /* 0x040fe20000400000 */
[C---:B------:R-:W-:Y:S01]  /*6680*/  FMUL R51, R78.reuse, R51 ;  /* 0x000000334e337220 */ /* 0x040fe20000400000 */
[--C-:B------:R-:W-:Y:S02]  /*6690*/  HADD2.F32 R131, -RZ, R133.reuse.H0_H0 ;  /* 0x20000085ff837230 */ /* 0x100fe40000004100 */
[C---:B------:R-:W-:Y:S01]  /*66a0*/  FMUL R50, R78.reuse, R54 ;  /* 0x000000364e327220 */ /* 0x040fe20000400000 */
[C---:B------:R-:W-:Y:S01]  /*66b0*/  FFMA R46, R81.reuse, R127, R46 ;  /* 0x0000007f512e7223 */ /* 0x040fe2000000002e */
[----:B------:R-:W-:Y:S02]  /*66c0*/  HADD2.F32 R134, -RZ, R133.H1_H1 ;  /* 0x30000085ff867230 */ /* 0x000fe40000004100 */
[C---:B------:R-:W-:Y:S01]  /*66d0*/  FFMA R51, R81.reuse, R130, R51 ;  /* 0x0000008251337223 */ /* 0x040fe20000000033 */
[----:B------:R-:W-:Y:S02]  /*66e0*/  HADD2.F32 R133, -RZ, R135.H0_H0 ;  /* 0x20000087ff857230 */ /* 0x000fe40000004100 */
[C---:B------:R-:W-:Y:S01]  /*66f0*/  FMUL R55, R78.reuse, R55 ;  /* 0x000000374e377220 */ /* 0x040fe20000400000 */
[C---:B------:R-:W-:Y:S01]  /*6700*/  FFMA R48, R81.reuse, R129, R48 ;  /* 0x0000008151307223 */ /* 0x040fe20000000030 */
[C---:B------:R-:W-:Y:S01]  /*6710*/  FFMA R49, R81.reuse, R132, R49 ;  /* 0x0000008451317223 */ /* 0x040fe20000000031 */
[--C-:B------:R-:W-:Y:S02]  /*6720*/  HADD2.F32 R135, -RZ, R137.reuse.H0_H0 ;  /* 0x20000089ff877230 */ /* 0x100fe40000004100 */
[C---:B------:R-:W-:Y:S01]  /*6730*/  FFMA R50, R81.reuse, R131, R50 ;  /* 0x0000008351327223 */ /* 0x040fe20000000032 */
[----:B------:R-:W-:Y:S02]  /*6740*/  HADD2.F32 R138, -RZ, R137.H1_H1 ;  /* 0x30000089ff8a7230 */ /* 0x000fe40000004100 */
[C---:B------:R-:W-:Y:S01]  /*6750*/  FMUL R54, R78.reuse, R58 ;  /* 0x0000003a4e367220 */ /* 0x040fe20000400000 */
[----:B------:R-:W-:Y:S02]  /*6760*/  HADD2.F32 R137, -RZ, R139.H0_H0 ;  /* 0x2000008bff897230 */ /* 0x000fe40000004100 */
[C---:B------:R-:W-:Y:S01]  /*6770*/  FFMA R55, R81.reuse, R134, R55 ;  /* 0x0000008651377223 */ /* 0x040fe20000000037 */
        /* <DEDUP_REMOVED lines=16> */
[----:B------:R-:W-:Y:S01]  /*6880*/  FFMA R63, R81, R142, R63 ;  /* 0x0000008e513f7223 */ /* 0x000fe2000000003f */
[----:B------:R-:W-:Y:S01]  /*6890*/  FMUL R67, R78, R67 ;  /* 0x000000434e437220 */ /* 0x000fe20000400000 */
[----:B------:R-:W-:Y:S01]  /*68a0*/  F2FP.SATFINITE.E5M2.F32.PACK_AB_MERGE_C R202, R47, R42, RZ ;  /* 0x0000002a2fca723e */ /* 0x000fe200048060ff */
[----:B------:R-:W-:Y:S01]  /*68b0*/  FFMA R60, R81, R141, R60 ;  /* 0x0000008d513c7223 */ /* 0x000fe2000000003c */
[----:B------:R-:W-:Y:S01]  /*68c0*/  F2FP.SATFINITE.E5M2.F32.PACK_AB_MERGE_C R203, R51, R46, RZ ;  /* 0x0000002e33cb723e */ /* 0x000fe200048060ff */
[C---:B------:R-:W-:Y:S01]  /*68d0*/  FFMA R61, R81.reuse, R144, R61 ;  /* 0x00000090513d7223 */ /* 0x040fe2000000003d */
[C---:B------:R-:W-:Y:S01]  /*68e0*/  FFMA R62, R81.reuse, R143, R62 ;  /* 0x0000008f513e7223 */ /* 0x040fe2000000003e */
[----:B------:R-:W-:Y:S01]  /*68f0*/  FFMA R67, R81, R146, R67 ;  /* 0x0000009251437223 */ /* 0x000fe20000000043 */
[----:B------:R-:W-:Y:S02]  /*6900*/  F2FP.SATFINITE.E5M2.F32.PACK_AB_MERGE_C R202, R41, R40, R202 ;  /* 0x0000002829ca723e */ /* 0x000fe400048060ca */
[----:B------:R-:W-:Y:S02]  /*6910*/  F2FP.SATFINITE.E5M2.F32.PACK_AB_MERGE_C R203, R45, R44, R203 ;  /* 0x0000002c2dcb723e */ /* 0x000fe400048060cb */
[----:B------:R-:W-:Y:S02]  /*6920*/  F2FP.SATFINITE.E5M2.F32.PACK_AB_MERGE_C R212, R55, R50, RZ ;  /* 0x0000003237d4723e */ /* 0x000fe400048060ff */
[----:B------:R-:W-:Y:S01]  /*6930*/  F2FP.SATFINITE.E5M2.F32.PACK_AB_MERGE_C R213, R59, R54, RZ ;  /* 0x000000363bd5723e */ /* 0x000fe200048060ff */
[----:B------:R1:W-:Y:S01]  /*6940*/  STS.128 [R206+0x4020], R200 ;  /* 0x004020c8ce007388 */ /* 0x0003e20000000c00 */
[----:B------:R-:W-:Y:S02]  /*6950*/  F2FP.SATFINITE.E5M2.F32.PACK_AB_MERGE_C R214, R63, R58, RZ ;  /* 0x0000003a3fd6723e */ /* 0x000fe400048060ff */
[----:B------:R-:W-:Y:S02]  /*6960*/  F2FP.SATFINITE.E5M2.F32.PACK_AB_MERGE_C R215, R67, R62, RZ ;  /* 0x0000003e43d7723e */ /* 0x000fe400048060ff */
[----:B------:R-:W-:Y:S02]  /*6970*/  F2FP.SATFINITE.E5M2.F32.PACK_AB_MERGE_C R212, R49, R48, R212 ;  /* 0x0000003031d4723e */ /* 0x000fe400048060d4 */
[----:B------:R-:W-:Y:S02]  /*6980*/  F2FP.SATFINITE.E5M2.F32.PACK_AB_MERGE_C R213, R53, R52, R213 ;  /* 0x0000003435d5723e */ /* 0x000fe400048060d5 */
[----:B------:R-:W-:Y:S02]  /*6990*/  F2FP.SATFINITE.E5M2.F32.PACK_AB_MERGE_C R214, R57, R56, R214 ;  /* 0x0000003839d6723e */ /* 0x000fe400048060d6 */
[----:B------:R-:W-:Y:S02]  /*69a0*/  F2FP.SATFINITE.E5M2.F32.PACK_AB_MERGE_C R215, R61, R60, R215 ;  /* 0x0000003c3dd7723e */ /* 0x000fe400048060d7 */
[----:B------:R-:W-:Y:S02]  /*69b0*/  LEA R210, R181, UR49, 0x3 ;  /* 0x00000031b5d27c11 */ /* 0x000fe4000f8e18ff */
[----:B------:R-:W-:Y:S01]  /*69c0*/  @P6 SHF.L.U32 R221, R180, 0x1f, RZ ;  /* 0x0000001fb4dd6819 */ /* 0x000fe200000006ff */
[----:B------:R1:W-:Y:S01]  /*69d0*/  STS.128 [R205+0x4010], R212 ;  /* 0x004010d4cd007388 */ /* 0x0003e20000000c00 */
[----:B------:R-:W-:Y:S01]  /*69e0*/  @!PT LDS RZ, [RZ] ;  /* 0x00000000fffff984 */ /* 0x000fe20000000800 */
[----:B------:R-:W-:Y:S01]  /*69f0*/  @!PT LDS RZ, [RZ] ;  /* 0x00000000fffff984 */ /* 0x000fe20000000800 */
[----:B------:R-:W-:Y:S01]  /*6a00*/  @!PT LDS RZ, [RZ] ;  /* 0x00000000fffff984 */ /* 0x000fe20000000800 */
[----:B------:R-:W-:Y:S01]  /*6a10*/  @!PT LDS RZ, [RZ] ;  /* 0x00000000fffff984 */ /* 0x000fe20000000800 */
[----:B------:R2:W-:Y:S07]  /*6a20*/  MEMBAR.ALL.CTA ;  /* 0x0000000000007992 */ /* 0x0005ee0000008000 */
[----:B--2---:R-:W2:Y:S02]  /*6a30*/  FENCE.VIEW.ASYNC.S ;  /* 0x00000000000073c6 */ /* 0x004ea40000000000 */
[----:B--2---:R-:W-:Y:S06]  /*6a40*/  BAR.SYNC.DEFER_BLOCKING 0x1, 0x80 ;  /* 0x0042000000007b1d */ /* 0x004fec0000010000 */
[----:B------:R-:W-:Y:S05]  /*6a50*/  @P0 BRA `(.L_x_97) ;  /* 0x0000000000280947 */ /* 0x000fea0003800000 */
[----:B------:R-:W-:Y:S02]  /*6a60*/  UIADD3 UR4, UPT, UPT, UR49, 0x4200, URZ ;  /* 0x0000420031047890 */ /* 0x000fe4000fffe0ff */
[----:B------:R-:W-:Y:S01]  /*6a70*/  UIADD3 UR6, UP0, UPT, UR52, 0x680, URZ ;  /* 0x0000068034067890 */ /* 0x000fe2000ff1e0ff */
[----:B------:R-:W-:Y:S03]  /*6a80*/  UMOV UR43, UR36 ;  /* 0x00000024002b7c82 */ /* 0x000fe60008000000 */
[----:B------:R-:W-:Y:S01]  /*6a90*/  MOV R192, UR4 ;  /* 0x0000000400c07c02 */ /* 0x000fe20008000f00 */
[----:B------:R-:W-:Y:S03]  /*6aa0*/  UIADD3.X UR7, UPT, UPT, URZ, UR53, URZ, UP0, !UPT ;  /* 0x00000035ff077290 */ /* 0x000fe600087fe4ff */
[----:B------:R-:W-:Y:S11]  /*6ab0*/  R2UR UR40, R192 ;  /* 0x00000000c02872ca */ /* 0x000ff600000e0000 */
[----:B------:R-:W-:Y:S02]  /*6ac0*/  @!UPT UIADD3 URZ, UPT, UPT, URZ, URZ, URZ ;  /* 0x000000fffffff290 */ /* 0x000fe4000fffe0ff */
[----:B------:R2:W-:Y:S01]  /*6ad0*/  UTMASTG.3D [UR40], [UR6] ;  /* 0x00000028060073b5 */ /* 0x0005e20008010000 */
[----:B------:R0:W-:Y:S01]  /*6ae0*/  UTMACMDFLUSH ;  /* 0x00000000000079b7 */ /* 0x0001e20000000000 */
[----:B--2---:R-:W-:Y:S04]  /*6af0*/  DEPBAR.LE SB0, 0x1 ;  /* 0x000080400000791a */ /* 0x004fe80000000000 */
.L_x_97:
[----:B------:R-:W-:Y:S05]  /*6b00*/  BSYNC.RECONVERGENT B0 ;  /* 0x0000000000007941 */ /* 0x000fea0003800200 */
.L_x_96:
[----:B------:R-:W-:Y:S06]  /*6b10*/  BAR.SYNC.DEFER_BLOCKING 0x1, 0x80 ;  /* 0x0042000000007b1d */ /* 0x000fec0000010000 */
[----:B------:R-:W2:Y:S01]  /*6b20*/  @P6 SYNCS.PHASECHK.TRANS64.TRYWAIT P0, [R210+URZ+0x50], R221 ;  /* 0x000050ddd20065a7 */ /* 0x000ea200080011ff */
[----:B------:R-:W-:Y:S01]  /*6b30*/  BSSY B1, `(.L_x_98) ;  /* 0x0000023000017945 */ /* 0x000fe20003800000 */
[----:B--2---:R-:W-:Y:S03]  /*6b40*/  @P6 SEL R208, RZ, 0x1, !P0 ;  /* 0x00000001ffd06807 */ /* 0x004fe60004000000 */
[----:B------:R-:W-:Y:S05]  /*6b50*/  @!P6 BRA `(.L_x_99) ;  /* 0x000000000080e947 */ /* 0x000fea0003800000 */
[----:B------:R-:W-:Y:S01]  /*6b60*/  ISETP.NE.AND P1, PT, R209, RZ, PT ;  /* 0x000000ffd100720c */ /* 0x000fe20003f25270 */
[----:B------:R-:W-:Y:S01]  /*6b70*/  BSSY B0, `(.L_x_100) ;  /* 0x000000a000007945 */ /* 0x000fe20003800000 */
[----:B------:R-:W-:Y:S11]  /*6b80*/  ISETP.NE.AND P0, PT, R208, RZ, PT ;  /* 0x000000ffd000720c */ /* 0x000ff60003f05270 */
[----:B------:R-:W-:Y:S04]  /*6b90*/  @P1 IMAD R0, R181, 0x2000, R190 ;  /* 0x00002000b5001824 */ /* 0x000fe800078e02be */
[C---:B------:R-:W-:Y:S01]  /*6ba0*/  @P1 IMAD.IADD R2, R0.reuse, 0x1, R211 ;  /* 0x0000000100021824 */ /* 0x040fe200078e02d3 */
[----:B------:R-:W-:Y:S03]  /*6bb0*/  @P1 IADD3 R219, PT, PT, R0, R219, RZ ;  /* 0x000000db00db1210 */ /* 0x000fe60007ffe0ff */
[----:B------:R-:W-:Y:S01]  /*6bc0*/  @P1 IMAD.IADD R217, R217, 0x1, R2 ;  /* 0x00000001d9d91824 */ /* 0x000fe200078e0202 */
[----:B------:R-:W-:Y:S06]  /*6bd0*/  @P0 BRA `(.L_x_101) ;  /* 0x00000000000c0947 */ /* 0x000fec0003800000 */
[----:B------:R-:W-:Y:S04]  /*6be0*/  SHF.L.U32 R3, R180, 0x1f, RZ ;  /* 0x0000001fb4037819 */ /* 0x000fe800000006ff */
[----:B------:R-:W2:Y:S02]  /*6bf0*/  SYNCS.PHASECHK.TRANS64.TRYWAIT P0, [R210+URZ+0x50], R3 ;  /* 0x00005003d20075a7 */ /* 0x000ea400080011ff */
[----:B--2---:R-:W-:Y:S05]  /*6c00*/  @!P0 BRA `(.L_x_102) ;  /* 0x0000001c00d08947 */ /* 0x004fea0003800000 */
.L_x_101:
[----:B------:R-:W-:Y:S05]  /*6c10*/  BSYNC B0 ;  /* 0x0000000000007941 */ /* 0x000fea0003800000 */
.L_x_100:
[----:B------:R-:W-:Y:S01]  /*6c20*/  ISETP.NE.AND P0, PT, R209, RZ, PT ;  /* 0x000000ffd100720c */ /* 0x000fe20003f05270 */
[----:B--2---:R-:W-:Y:S02]  /*6c30*/  VIADD R210, R210, 0x60 ;  /* 0x00000060d2d27836 */ /* 0x004fe40000000000 */
[----:B------:R-:W-:Y:S02]  /*6c40*/  IMAD.U32 R3, RZ, RZ, UR37 ;  /* 0x00000025ff037e24 */ /* 0x000fe4000f8e00ff */
[----:B------:R-:W-:Y:S03]  /*6c50*/  VIADD R181, R181, 0x1 ;  /* 0x00000001b5b57836 */ /* 0x000fe60000000000 */
[----:B------:R-:W-:Y:S05]  /*6c60*/  PRMT R3, R3, 0x654, R210 ;  /* 0x0000065403037816 */ /* 0x000fea00000000d2 */
[----:B------:R2:W3:Y:S04]  /*6c70*/  @P0 LDS.128 R148, [R0] ;  /* 0x0000000000940984 */ /* 0x0004e80000000c00 */
[----:B------:R2:W4:Y:S04]  /*6c80*/  @P0 LDS.128 R152, [R2+0x10] ;  /* 0x0000100002980984 */ /* 0x0005280000000c00 */
        /* <DEDUP_REMOVED lines=9> */
[----:B------:R-:W-:Y:S01]  /*6d20*/  SEL R181, R181, RZ, P0 ;  /* 0x000000ffb5b57207 */ /* 0x000fe20000000000 */
[----:B-----5:R5:W-:Y:S02]  /*6d30*/  SYNCS.ARRIVE.TRANS64.RED.A1T0 RZ, [R3+URZ], RZ ;  /* 0x000000ff03ff79a7 */ /* 0x020be400081004ff */
[----:B-----5:R-:W-:Y:S04]  /*6d40*/  SEL R3, RZ, 0x1, P0 ;  /* 0x00000001ff037807 */ /* 0x020fe80000000000 */
[----:B--234-:R-:W-:Y:S02]  /*6d50*/  LOP3.LUT R180, R180, R3, RZ, 0x3c, !PT ;  /* 0x00000003b4b47212 */ /* 0x01cfe400078e3cff */
.L_x_99:
[----:B------:R-:W-:Y:S05]  /*6d60*/  BSYNC B1 ;  /* 0x0000000000017941 */ /* 0x000fea0003800000 */
.L_x_98:
[----:B------:R-:W-:Y:S05]  /*6d70*/  VIADD R0, R80, 0x40 ;  /* 0x0000004050007836 */ /* 0x000fea0000000000 */
[----:B------:R-:W-:Y:S04]  /*6d80*/  SHF.R.U32.HI R0, RZ, 0x15, R0 ;  /* 0x00000015ff007819 */ /* 0x000fe80000011600 */
[----:B------:R-:W-:Y:S11]  /*6d90*/  LOP3.LUT P0, RZ, R0, 0x3, R173, 0x48, !PT ;  /* 0x0000000300ff7812 */ /* 0x000ff600078048ad */
[----:B------:R-:W-:Y:S02]  /*6da0*/  @!UPT UIADD3 URZ, UPT, UPT, URZ, URZ, URZ ;  /* 0x000000fffffff290 */ /* 0x000fe4000fffe0ff */
[----:B------:R-:W-:Y:S05]  /*6db0*/  @!P0 BRA `(.L_x_103) ;  /* 0x0000000000408947 */ /* 0x000fea0003800000 */
[----:B------:R-:W2:Y:S01]  /*6dc0*/  LDCU.64 UR8, c[0x4][0x70] ;  /* 0x01000e00ff0877ac */ /* 0x000ea20008000a00 */
[----:B------:R-:W-:Y:S01]  /*6dd0*/  MOV R3, 0x0 ;  /* 0x0000000000037802 */ /* 0x000fe20000000f00 */
[----:B------:R-:W-:Y:S02]  /*6de0*/  HFMA2 R12, -RZ, RZ, 0, 5.9604644775390625e-08 ;  /* 0x00000001ff0c7431 */ /* 0x000fe400000001ff */
[----:B------:R-:W-:Y:S02]  /*6df0*/  IMAD.MOV.U32 R8, RZ, RZ, 0x192 ;  /* 0x00000192ff087424 */ /* 0x000fe400078e00ff */
[----:B------:R-:W-:Y:S01]  /*6e00*/  IMAD.MOV.U32 R13, RZ, RZ, RZ ;  /* 0x000000ffff0d7224 */ /* 0x000fe200078e00ff */
[----:B------:R-:W3:Y:S01]  /*6e10*/  LDCU.64 UR6, c[0x4][0x78] ;  /* 0x01000f00ff0677ac */ /* 0x000ee20008000a00 */
[----:B------:R-:W4:Y:S01]  /*6e20*/  LDC.64 R2, c[0x4][R3] ;  /* 0x0100000003027b82 */ /* 0x000f220000000a00 */
[----:B------:R-:W5:Y:S01]  /*6e30*/  LDCU.64 UR4, c[0x4][0x10] ;  /* 0x01000200ff0477ac */ /* 0x000f620008000a00 */
[----:B--2---:R-:W-:Y:S01]  /*6e40*/  MOV R5, UR9 ;  /* 0x0000000900057c02 */ /* 0x004fe20008000f00 */
[----:B------:R-:W-:Y:S01]  /*6e50*/  IMAD.U32 R4, RZ, RZ, UR8 ;  /* 0x00000008ff047e24 */ /* 0x000fe2000f8e00ff */
[----:B---3--:R-:W-:Y:S01]  /*6e60*/  MOV R7, UR7 ;  /* 0x0000000700077c02 */ /* 0x008fe20008000f00 */
[----:B------:R-:W-:Y:S01]  /*6e70*/  IMAD.U32 R6, RZ, RZ, UR6 ;  /* 0x00000006ff067e24 */ /* 0x000fe2000f8e00ff */
[----:B-----5:R-:W-:Y:S01]  /*6e80*/  MOV R11, UR5 ;  /* 0x00000005000b7c02 */ /* 0x020fe20008000f00 */
[----:B------:R-:W-:Y:S02]  /*6e90*/  IMAD.U32 R10, RZ, RZ, UR4 ;  /* 0x00000004ff0a7e24 */ /* 0x000fe4000f8e00ff */
[----:B------:R-:W-:Y:S07]  /*6ea0*/  LEPC R20, `(.L_x_103) ;  /* 0x000000001014794e */ /* 0x000fee0000000000 */
[----:B-1--4-:R-:W-:Y:S05]  /*6eb0*/  CALL.ABS.NOINC R2 ;  /* 0x0000000002007343 */ /* 0x012fea0003c00000 */
.L_x_103:
[----:B------:R-:W-:Y:S01]  /*6ec0*/  ISETP.NE.AND P0, PT, R193, RZ, PT ;  /* 0x000000ffc100720c */ /* 0x000fe20003f05270 */
[----:B------:R-:W-:Y:S05]  /*6ed0*/  WARPSYNC.ALL ;  /* 0x0000000000007948 */ /* 0x000fea0003800000 */
[----:B------:R-:W-:Y:S01]  /*6ee0*/  R2UR UR4, R80 ;  /* 0x00000000500472ca */ /* 0x000fe200000e0000 */
[----:B------:R-:W-:Y:S01]  /*6ef0*/  BSSY.RECONVERGENT B0, `(.L_x_104) ;  /* 0x000011d000007945 */ /* 0x000fe20003800200 */
[----:B------:R-:W-:Y:S02]  /*6f00*/  F2FP.F16.E5M2.UNPACK_B R11, R149 ;  /* 0x00000095ff0b723e */ /* 0x000fe400020004ff */
[----:B------:R-:W-:Y:S02]  /*6f10*/  F2FP.F16.E5M2.UNPACK_B R10, R150 ;  /* 0x00000096ff0a723e */ /* 0x000fe400020004ff */
[----:B------:R-:W-:Y:S01]  /*6f20*/  F2FP.F16.E5M2.UNPACK_B R9, R151 ;  /* 0x00000097ff09723e */ /* 0x000fe200020004ff */
[--C-:B------:R-:W-:Y:S01]  /*6f30*/  HADD2.F32 R83, -RZ, R11.reuse.H0_H0 ;  /* 0x2000000bff537230 */ /* 0x100fe20000004100 */
[----:B------:R-:W-:Y:S01]  /*6f40*/  F2FP.F16.E5M2.UNPACK_B R8, R152 ;  /* 0x00000098ff08723e */ /* 0x000fe200020004ff */
[----:B------:R-:W-:Y:S01]  /*6f50*/  HADD2.F32 R84, -RZ, R11.H1_H1 ;  /* 0x3000000bff547230 */ /* 0x000fe20000004100 */
[----:B------:R-:W-:Y:S01]  /*6f60*/  F2FP.F16.E5M2.UNPACK_B R7, R153 ;  /* 0x00000099ff07723e */ /* 0x000fe200020004ff */
[--C-:B------:R-:W-:Y:S01]  /*6f70*/  HADD2.F32 R87, -RZ, R10.reuse.H0_H0 ;  /* 0x2000000aff577230 */ /* 0x100fe20000004100 */
[----:B------:R-:W-:Y:S01]  /*6f80*/  F2FP.F16.E5M2.UNPACK_B R6, R154 ;  /* 0x0000009aff06723e */ /* 0x000fe200020004ff */
[----:B------:R-:W-:Y:S01]  /*6f90*/  HADD2.F32 R88, -RZ, R10.H1_H1 ;  /* 0x3000000aff587230 */ /* 0x000fe20000004100 */
[----:B------:R-:W-:Y:S01]  /*6fa0*/  F2FP.F16.E5M2.UNPACK_B R5, R155 ;  /* 0x0000009bff05723e */ /* 0x000fe200020004ff */
[--C-:B------:R-:W-:Y:S01]  /*6fb0*/  HADD2.F32 R91, -RZ, R9.reuse.H0_H0 ;  /* 0x20000009ff5b7230 */ /* 0x100fe20000004100 */
[----:B-1----:R-:W-:Y:S01]  /*6fc0*/  F2FP.F16.E5M2.UNPACK_B R4, R156 ;  /* 0x0000009cff04723e */ /* 0x002fe200020004ff */
[----:B------:R-:W-:Y:S01]  /*6fd0*/  HADD2.F32 R92, -RZ, R9.H1_H1 ;  /* 0x30000009ff5c7230 */ /* 0x000fe20000004100 */
[-C--:B------:R-:W-:Y:S01]  /*6fe0*/  F2FP.F16.E5M2.UNPACK_B R2, R148.reuse ;  /* 0x00000094ff02723e */ /* 0x080fe200020004ff */
[--C-:B------:R-:W-:Y:S01]  /*6ff0*/  HADD2.F32 R95, -RZ, R8.reuse.H0_H0 ;  /* 0x20000008ff5f7230 */ /* 0x100fe20000004100 */
[----:B------:R-:W-:Y:S01]  /*7000*/  F2FP.F16.E5M2.UNPACK_B R148, R148.H1 ;  /* 0x00000094ff94723e */ /* 0x000fe200030004ff */
[----:B------:R-:W-:Y:S01]  /*7010*/  HADD2.F32 R97, -RZ, R8.H1_H1 ;  /* 0x30000008ff617230 */ /* 0x000fe20000004100 */
[----:B------:R-:W-:Y:S01]  /*7020*/  F2FP.F16.E5M2.UNPACK_B R149, R149.H1 ;  /* 0x00000095ff95723e */ /* 0x000fe200030004ff */
[--C-:B------:R-:W-:Y:S01]  /*7030*/  HADD2.F32 R98, -RZ, R7.reuse.H0_H0 ;  /* 0x20000007ff627230 */ /* 0x100fe20000004100 */
[----:B------:R-:W-:Y:S01]  /*7040*/  F2FP.F16.E5M2.UNPACK_B R150, R150.H1 ;  /* 0x00000096ff96723e */ /* 0x000fe200030004ff */
[----:B------:R-:W-:Y:S01]  /*7050*/  HADD2.F32 R101, -RZ, R7.H1_H1 ;  /* 0x30000007ff657230 */ /* 0x000fe20000004100 */
[----:B------:R-:W-:Y:S01]  /*7060*/  F2FP.F16.E5M2.UNPACK_B R151, R151.H1 ;  /* 0x00000097ff97723e */ /* 0x000fe200030004ff */
[--C-:B------:R-:W-:Y:S01]  /*7070*/  HADD2.F32 R102, -RZ, R6.reuse.H0_H0 ;  /* 0x20000006ff667230 */ /* 0x100fe20000004100 */
[----:B------:R-:W-:Y:S01]  /*7080*/  F2FP.F16.E5M2.UNPACK_B R138, R163 ;  /* 0x000000a3ff8a723e */ /* 0x000fe200020004ff */
[----:B------:R-:W-:Y:S01]  /*7090*/  HADD2.F32 R105, -RZ, R6.H1_H1 ;  /* 0x30000006ff697230 */ /* 0x000fe20000004100 */
[----:B------:R-:W-:Y:S01]  /*70a0*/  R2UR UR5, R207 ;  /* 0x00000000cf0572ca */ /* 0x000fe200000e0000 */
        /* <DEDUP_REMOVED lines=8> */
[----:B------:R-:W1:Y:S01]  /*7130*/  LDTM.x64 R4, tmem[UR4+0x40] ;  /* 0x00004004000479ee */ /* 0x000e620008340000 */
[--C-:B------:R-:W-:Y:S01]  /*7140*/  HADD2.F32 R0, -RZ, R2.reuse.H0_H0 ;  /* 0x20000002ff007230 */ /* 0x100fe20000004100 */
[----:B------:R-:W-:Y:S01]  /*7150*/  NOP ;  /* 0x0000000000007918 */ /* 0x000fe20000000000 */
[----:B------:R-:W-:Y:S01]  /*7160*/  HADD2.F32 R2, -RZ, R2.H1_H1 ;  /* 0x30000002ff027230 */ /* 0x000fe20000004100 */
[----:B------:R-:W-:Y:S01]  /*7170*/  UIADD3 UR5, UPT, UPT, UR5, 0xc0, URZ ;  /* 0x000000c005057890 */ /* 0x000fe2000fffe0ff */
[--C-:B------:R-:W-:Y:S01]  /*7180*/  HADD2.F32 R86, -RZ, R149.reuse.H1_H1 ;  /* 0x30000095ff567230 */ /* 0x100fe20000004100 */
[----:B------:R-:W-:Y:S01]  /*7190*/  F2FP.F16.E5M2.UNPACK_B R132, R161 ;  /* 0x000000a1ff84723e */ /* 0x000fe200020004ff */
[--C-:B------:R-:W-:Y:S01]  /*71a0*/  HADD2.F32 R114, -RZ, R116.reuse.H0_H0 ;  /* 0x20000074ff727230 */ /* 0x100fe20000004100 */
[----:B------:R-:W-:Y:S01]  /*71b0*/  UPRMT UR5, UR37, 0x654, UR5 ;  /* 0x0000065425057896 */ /* 0x000fe20008000005 */
[----:B------:R-:W-:Y:S01]  /*71c0*/  HADD2.F32 R117, -RZ, R116.H1_H1 ;  /* 0x30000074ff757230 */ /* 0x000fe20000004100 */
[----:B------:R-:W-:Y:S01]  /*71d0*/  F2FP.F16.E5M2.UNPACK_B R136, R162 ;  /* 0x000000a2ff88723e */ /* 0x000fe200020004ff */
[--C-:B------:R-:W-:Y:S01]  /*71e0*/  HADD2.F32 R118, -RZ, R120.reuse.H0_H0 ;  /* 0x20000078ff767230 */ /* 0x100fe20000004100 */
[----:B------:R-:W-:Y:S01]  /*71f0*/  F2FP.F16.E5M2.UNPACK_B R152, R152.H1 ;  /* 0x00000098ff98723e */ /* 0x000fe200030004ff */
[----:B------:R-:W-:Y:S01]  /*7200*/  HADD2.F32 R121, -RZ, R120.H1_H1 ;  /* 0x30000078ff797230 */ /* 0x000fe20000004100 */
[----:B------:R-:W-:Y:S01]  /*7210*/  F2FP.F16.E5M2.UNPACK_B R153, R153.H1 ;  /* 0x00000099ff99723e */ /* 0x000fe200030004ff */
[--C-:B------:R-:W-:Y:S01]  /*7220*/  HADD2.F32 R122, -RZ, R124.reuse.H0_H0 ;  /* 0x2000007cff7a7230 */ /* 0x100fe20000004100 */
[----:B------:R-:W-:Y:S01]  /*7230*/  F2FP.F16.E5M2.UNPACK_B R154, R154.H1 ;  /* 0x0000009aff9a723e */ /* 0x000fe200030004ff */
[----:B-1----:R-:W-:Y:S01]  /*7240*/  SYNCS.ARRIVE.TRANS64.RED.A1T0 RZ, [UR5], RZ ;  /* 0x000000ffffff79a7 */ /* 0x002fe20008100405 */
[----:B------:R-:W-:Y:S01]  /*7250*/  HADD2.F32 R125, -RZ, R124.H1_H1 ;  /* 0x3000007cff7d7230 */ /* 0x000fe20000004100 */
[----:B------:R-:W-:Y:S01]  /*7260*/  F2FP.F16.E5M2.UNPACK_B R155, R155.H1 ;  /* 0x0000009bff9b723e */ /* 0x000fe200030004ff */
[--C-:B------:R-:W-:Y:S01]  /*7270*/  HADD2.F32 R126, -RZ, R128.reuse.H0_H0 ;  /* 0x20000080ff7e7230 */ /* 0x100fe20000004100 */
[----:B------:R-:W-:Y:S01]  /*7280*/  F2FP.F16.E5M2.UNPACK_B R156, R156.H1 ;  /* 0x0000009cff9c723e */ /* 0x000fe200030004ff */
[----:B------:R-:W-:Y:S01]  /*7290*/  HADD2.F32 R129, -RZ, R128.H1_H1 ;  /* 0x30000080ff817230 */ /* 0x000fe20000004100 */
[----:B------:R-:W-:Y:S01]  /*72a0*/  F2FP.F16.E5M2.UNPACK_B R157, R157.H1 ;  /* 0x0000009dff9d723e */ /* 0x000fe200030004ff */
[C---:B------:R-:W-:Y:S01]  /*72b0*/  FMUL R4, R78.reuse, R4 ;  /* 0x000000044e047220 */ /* 0x040fe20000400000 */
[C---:B------:R-:W-:Y:S01]  /*72c0*/  FMUL R5, R78.reuse, R5 ;  /* 0x000000054e057220 */ /* 0x040fe20000400000 */
[----:B------:R-:W-:Y:S02]  /*72d0*/  HADD2.F32 R3, -RZ, R148.H0_H0 ;  /* 0x20000094ff037230 */ /* 0x000fe40000004100 */
        /* <DEDUP_REMOVED lines=9> */
[C---:B------:R-:W-:Y:S01]  /*7370*/  FMUL R2, R78.reuse, R21 ;  /* 0x000000154e027220 */ /* 0x040fe20000400000 */
[C---:B------:R-:W-:Y:S01]  /*7380*/  FMUL R21, R78.reuse, R28 ;  /* 0x0000001c4e157220 */ /* 0x040fe20000400000 */
[----:B------:R-:W-:Y:S02]  /*7390*/  HADD2.F32 R130, -RZ, R132.H0_H0 ;  /* 0x20000084ff827230 */ /* 0x000fe40000004100 */
[C---:B------:R-:W-:Y:S01]  /*73a0*/  FMUL R6, R78.reuse, R6 ;  /* 0x000000064e067220 */ /* 0x040fe20000400000 */
[----:B------:R-:W-:Y:S02]  /*73b0*/  HADD2.F32 R82, -RZ, R148.H1_H1 ;  /* 0x30000094ff527230 */ /* 0x000fe40000004100 */
[C---:B------:R-:W-:Y:S01]  /*73c0*/  FMUL R7, R78.reuse, R7 ;  /* 0x000000074e077220 */ /* 0x040fe20000400000 */
[----:B------:R-:W-:Y:S02]  /*73d0*/  HADD2.F32 R85, -RZ, R149.H0_H0 ;  /* 0x20000095ff557230 */ /* 0x000fe40000004100 */
[C---:B------:R-:W-:Y:S01]  /*73e0*/  FFMA R6, R81.reuse, R3, R6 ;  /* 0x0000000351067223 */ /* 0x040fe20000000006 */
[----:B------:R-:W-:Y:S02]  /*73f0*/  HADD2.F32 R133, -RZ, R132.H1_H1 ;  /* 0x30000084ff857230 */ /* 0x000fe40000004100 */
[C---:B------:R-:W-:Y:S01]  /*7400*/  FFMA R7, R81.reuse, R82, R7 ;  /* 0x0000005251077223 */ /* 0x040fe20000000007 */
[C---:B------:R-:W-:Y:S01]  /*7410*/  FFMA R8, R81.reuse, R83, R8 ;  /* 0x0000005351087223 */ /* 0x040fe20000000008 */
[C---:B------:R-:W-:Y:S01]  /*7420*/  FFMA R9, R81.reuse, R84, R9 ;  /* 0x0000005451097223 */ /* 0x040fe20000000009 */
[--C-:B------:R-:W-:Y:S02]  /*7430*/  HADD2.F32 R82, -RZ, R138.reuse.H0_H0 ;  /* 0x2000008aff527230 */ /* 0x100fe40000004100 */
[C---:B------:R-:W-:Y:S01]  /*7440*/  FMUL R10, R78.reuse, R10 ;  /* 0x0000000a4e0a7220 */ /* 0x040fe20000400000 */
[----:B------:R-:W-:Y:S02]  /*7450*/  HADD2.F32 R83, -RZ, R138.H1_H1 ;  /* 0x3000008aff537230 */ /* 0x000fe40000004100 */
[C---:B------:R-:W-:Y:S01]  /*7460*/  FMUL R11, R78.reuse, R11 ;  /* 0x0000000b4e0b7220 */ /* 0x040fe20000400000 */
[----:B------:R-:W-:Y:S02]  /*7470*/  HADD2.F32 R89, -RZ, R150.H0_H0 ;  /* 0x20000096ff597230 */ /* 0x000fe40000004100 */
[C---:B------:R-:W-:Y:S01]  /*7480*/  FFMA R10, R81.reuse, R85, R10 ;  /* 0x00000055510a7223 */ /* 0x040fe2000000000a */
[--C-:B------:R-:W-:Y:S02]  /*7490*/  HADD2.F32 R134, -RZ, R136.reuse.H0_H0 ;  /* 0x20000088ff867230 */ /* 0x100fe40000004100 */
[C---:B------:R-:W-:Y:S01]  /*74a0*/  FFMA R11, R81.reuse, R86, R11 ;  /* 0x00000056510b7223 */ /* 0x040fe2000000000b */
[C---:B------:R-:W-:Y:S01]  /*74b0*/  FFMA R12, R81.reuse, R87, R12 ;  /* 0x00000057510c7223 */ /* 0x040fe2000000000c */
[----:B------:R-:W-:Y:S01]  /*74c0*/  FFMA R13, R81, R88, R13 ;  /* 0x00000058510d7223 */ /* 0x000fe2000000000d */
[----:B------:R-:W-:Y:S01]  /*74d0*/  F2FP.SATFINITE.E5M2.F32.PACK_AB_MERGE_C R86, R7, R6, RZ ;  /* 0x000000060756723e */ /* 0x000fe200048060ff */
[C---:B------:R-:W-:Y:S01]  /*74e0*/  FMUL R7, R78.reuse, R24 ;  /* 0x000000184e077220 */ /* 0x040fe20000400000 */
[----:B------:R-:W-:Y:S01]  /*74f0*/  F2FP.SATFINITE.E5M2.F32.PACK_AB_MERGE_C R138, R11, R10, RZ ;  /* 0x0000000a0b8a723e */ /* 0x000fe200048060ff */
[C---:B------:R-:W-:Y:S01]  /*7500*/  FMUL R10, R78.reuse, R25 ;  /* 0x000000194e0a7220 */ /* 0x040fe20000400000 */
[C---:B------:R-:W-:Y:S01]  /*7510*/  FMUL R25, R78.reuse, R32 ;  /* 0x000000204e197220 */ /* 0x040fe20000400000 */
[----:B------:R-:W-:Y:S02]  /*7520*/  HADD2.F32 R137, -RZ, R136.H1_H1 ;  /* 0x30000088ff897230 */ /* 0x000fe40000004100 */
[C---:B------:R-:W-:Y:S01]  /*7530*/  FMUL R14, R78.reuse, R14 ;  /* 0x0000000e4e0e7220 */ /* 0x040fe20000400000 */
[----:B------:R-:W-:Y:S02]  /*7540*/  HADD2.F32 R90, -RZ, R150.H1_H1 ;  /* 0x30000096ff5a7230 */ /* 0x000fe40000004100 */
[C---:B------:R-:W-:Y:S01]  /*7550*/  FMUL R15, R78.reuse, R15 ;  /* 0x0000000f4e0f7220 */ /* 0x040fe20000400000 */
[--C-:B------:R-:W-:Y:S02]  /*7560*/  HADD2.F32 R93, -RZ, R151.reuse.H0_H0 ;  /* 0x20000097ff5d7230 */ /* 0x100fe40000004100 */
[C---:B------:R-:W-:Y:S01]  /*7570*/  FFMA R14, R81.reuse, R89, R14 ;  /* 0x00000059510e7223 */ /* 0x040fe2000000000e */
[----:B------:R-:W-:Y:S02]  /*7580*/  HADD2.F32 R94, -RZ, R151.H1_H1 ;  /* 0x30000097ff5e7230 */ /* 0x000fe40000004100 */
[C---:B------:R-:W-:Y:S01]  /*7590*/  FFMA R15, R81.reuse, R90, R15 ;  /* 0x0000005a510f7223 */ /* 0x040fe2000000000f */
[C---:B------:R-:W-:Y:S01]  /*75a0*/  FFMA R16, R81.reuse, R91, R16 ;  /* 0x0000005b51107223 */ /* 0x040fe20000000010 */
[----:B------:R-:W-:Y:S01]  /*75b0*/  FFMA R17, R81, R92, R17 ;  /* 0x0000005c51117223 */ /* 0x000fe20000000011 */
[C---:B------:R-:W-:Y:S01]  /*75c0*/  FMUL R18, R78.reuse, R18 ;  /* 0x000000124e127220 */ /* 0x040fe20000400000 */
[C---:B------:R-:W-:Y:S01]  /*75d0*/  FMUL R19, R78.reuse, R19 ;  /* 0x000000134e137220 */ /* 0x040fe20000400000 */
[--C-:B------:R-:W-:Y:S01]  /*75e0*/  HADD2.F32 R96, -RZ, R152.reuse.H0_H0 ;  /* 0x20000098ff607230 */ /* 0x100fe20000004100 */
[----:B------:R-:W-:Y:S01]  /*75f0*/  F2FP.SATFINITE.E5M2.F32.PACK_AB_MERGE_C R14, R15, R14, RZ ;  /* 0x0000000e0f0e723e */ /* 0x000fe200048060ff */
[C---:B------:R-:W-:Y:S01]  /*7600*/  FFMA R18, R81.reuse, R93, R18 ;  /* 0x0000005d51127223 */ /* 0x040fe20000000012 */
[C---:B------:R-:W-:Y:S01]  /*7610*/  FFMA R19, R81.reuse, R94, R19 ;  /* 0x0000005e51137223 */ /* 0x040fe20000000013 */
[C---:B------:R-:W-:Y:S01]  /*7620*/  FFMA R0, R81.reuse, R95, R0 ;  /* 0x0000005f51007223 */ /* 0x040fe20000000000 */
[----:B------:R-:W-:Y:S01]  /*7630*/  FFMA R2, R81, R97, R2 ;  /* 0x0000006151027223 */ /* 0x000fe20000000002 */
[----:B------:R-:W-:Y:S02]  /*7640*/  HADD2.F32 R99, -RZ, R152.H1_H1 ;  /* 0x30000098ff637230 */ /* 0x000fe40000004100 */
[C---:B------:R-:W-:Y:S01]  /*7650*/  FMUL R3, R78.reuse, R22 ;  /* 0x000000164e037220 */ /* 0x040fe20000400000 */
[----:B------:R-:W-:Y:S01]  /*7660*/  F2FP.SATFINITE.E5M2.F32.PACK_AB_MERGE_C R18, R19, R18, RZ ;  /* 0x000000121312723e */ /* 0x000fe200048060ff */
[C---:B------:R-:W-:Y:S01]  /*7670*/  FMUL R22, R78.reuse, R29 ;  /* 0x0000001d4e167220 */ /* 0x040fe20000400000 */
[C---:B------:R-:W-:Y:S01]  /*7680*/  FMUL R29, R78.reuse, R36 ;  /* 0x000000244e1d7220 */ /* 0x040fe20000400000 */
[C---:B------:R-:W-:Y:S01]  /*7690*/  FFMA R3, R81.reuse, R96, R3 ;  /* 0x0000006051037223 */ /* 0x040fe20000000003 */
[C---:B------:R-:W-:Y:S01]  /*76a0*/  FMUL R6, R78.reuse, R23 ;  /* 0x000000174e067220 */ /* 0x040fe20000400000 */
[--C-:B------:R-:W-:Y:S02]  /*76b0*/  HADD2.F32 R100, -RZ, R153.reuse.H0_H0 ;  /* 0x20000099ff647230 */ /* 0x100fe40000004100 */
[C---:B------:R-:W-:Y:S01]  /*76c0*/  FMUL R11, R78.reuse, R26 ;  /* 0x0000001a4e0b7220 */ /* 0x040fe20000400000 */
[----:B------:R-:W-:Y:S02]  /*76d0*/  HADD2.F32 R103, -RZ, R153.H1_H1 ;  /* 0x30000099ff677230 */ /* 0x000fe40000004100 */
[C---:B------:R-:W-:Y:S01]  /*76e0*/  FFMA R6, R81.reuse, R99, R6 ;  /* 0x0000006351067223 */ /* 0x040fe20000000006 */
[C---:B------:R-:W-:Y:S01]  /*76f0*/  FFMA R7, R81.reuse, R98, R7 ;  /* 0x0000006251077223 */ /* 0x040fe20000000007 */
[C---:B------:R-:W-:Y:S01]  /*7700*/  FFMA R10, R81.reuse, R101, R10 ;  /* 0x00000065510a7223 */ /* 0x040fe2000000000a */
[C---:B------:R-:W-:Y:S01]  /*7710*/  FFMA R11, R81.reuse, R100, R11 ;  /* 0x00000064510b7223 */ /* 0x040fe2000000000b */
[----:B------:R-:W-:Y:S01]  /*7720*/  FMUL R26, R78, R33 ;  /* 0x000000214e1a7220 */ /* 0x000fe20000400000 */
[----:B------:R-:W-:Y:S01]  /*7730*/  F2FP.SATFINITE.E5M2.F32.PACK_AB_MERGE_C R3, R6, R3, RZ ;  /* 0x000000030603723e */ /* 0x000fe200048060ff */
[C---:B------:R-:W-:Y:S01]  /*7740*/  FMUL R33, R78.reuse, R40 ;  /* 0x000000284e217220 */ /* 0x040fe20000400000 */
        /* <DEDUP_REMOVED lines=8> */
[C---:B------:R-:W-:Y:S01]  /*77d0*/  FMUL R30, R78.reuse, R37 ;  /* 0x000000254e1e7220 */ /* 0x040fe20000400000 */
[C---:B------:R-:W-:Y:S01]  /*77e0*/  FMUL R37, R78.reuse, R44 ;  /* 0x0000002c4e257220 */ /* 0x040fe20000400000 */
[C---:B------:R-:W-:Y:S01]  /*77f0*/  FMUL R24, R78.reuse, R31 ;  /* 0x0000001f4e187220 */ /* 0x040fe20000400000 */
[----:B------:R-:W-:Y:S01]  /*7800*/  F2FP.F16.E5M2.UNPACK_B R158, R158.H1 ;  /* 0x0000009eff9e723e */ /* 0x000fe200030004ff */
[--C-:B------:R-:W-:Y:S02]  /*7810*/  HADD2.F32 R108, -RZ, R155.reuse.H0_H0 ;  /* 0x2000009bff6c7230 */ /* 0x100fe40000004100 */
[----:B------:R-:W-:Y:S01]  /*7820*/  FMUL R27, R78, R34 ;  /* 0x000000224e1b7220 */ /* 0x000fe20000400000 */
[----:B------:R-:W-:Y:S02]  /*7830*/  HADD2.F32 R111, -RZ, R155.H1_H1 ;  /* 0x3000009bff6f7230 */ /* 0x000fe40000004100 */
[C---:B------:R-:W-:Y:S01]  /*7840*/  FFMA R24, R81.reuse, R107, R24 ;  /* 0x0000006b51187223 */ /* 0x040fe20000000018 */
[----:B------:R-:W-:Y:S01]  /*7850*/  F2FP.F16.E5M2.UNPACK_B R159, R159.H1 ;  /* 0x0000009fff9f723e */ /* 0x000fe200030004ff */
[C---:B------:R-:W-:Y:S01]  /*7860*/  FFMA R25, R81.reuse, R106, R25 ;  /* 0x0000006a51197223 */ /* 0x040fe20000000019 */
[C---:B------:R-:W-:Y:S01]  /*7870*/  FFMA R26, R81.reuse, R109, R26 ;  /* 0x0000006d511a7223 */ /* 0x040fe2000000001a */
[----:B------:R-:W-:Y:S01]  /*7880*/  F2FP.F16.E5M2.UNPACK_B R160, R160.H1 ;  /* 0x000000a0ffa0723e */ /* 0x000fe200030004ff */
[C---:B------:R-:W-:Y:S01]  /*7890*/  FFMA R27, R81.reuse, R108, R27 ;  /* 0x0000006c511b7223 */ /* 0x040fe2000000001b */
[----:B------:R-:W-:Y:S01]  /*78a0*/  F2FP.SATFINITE.E5M2.F32.PACK_AB_MERGE_C R6, R24, R23, RZ ;  /* 0x000000171806723e */ /* 0x000fe200048060ff */
[C---:B------:R-:W-:Y:S01]  /*78b0*/  FMUL R34, R78.reuse, R41 ;  /* 0x000000294e227220 */ /* 0x040fe20000400000 */
[C---:B------:R-:W-:Y:S01]  /*78c0*/  FMUL R41, R78.reuse, R48 ;  /* 0x000000304e297220 */ /* 0x040fe20000400000 */
[----:B------:R-:W-:Y:S01]  /*78d0*/  FMUL R28, R78, R35 ;  /* 0x000000234e1c7220 */ /* 0x000fe20000400000 */
[----:B------:R-:W-:Y:S01]  /*78e0*/  F2FP.F16.E5M2.UNPACK_B R161, R161.H1 ;  /* 0x000000a1ffa1723e */ /* 0x000fe200030004ff */
[--C-:B------:R-:W-:Y:S01]  /*78f0*/  HADD2.F32 R112, -RZ, R156.reuse.H0_H0 ;  /* 0x2000009cff707230 */ /* 0x100fe20000004100 */
[----:B------:R-:W-:Y:S01]  /*7900*/  F2FP.SATFINITE.E5M2.F32.PACK_AB_MERGE_C R6, R22, R21, R6 ;  /* 0x000000151606723e */ /* 0x000fe20004806006 */
[C---:B------:R-:W-:Y:S01]  /*7910*/  FFMA R28, R81.reuse, R111, R28 ;  /* 0x0000006f511c7223 */ /* 0x040fe2000000001c */
[C---:B------:R-:W-:Y:S01]  /*7920*/  FFMA R29, R81.reuse, R110, R29 ;  /* 0x0000006e511d7223 */ /* 0x040fe2000000001d */
[C---:B------:R-:W-:Y:S01]  /*7930*/  FFMA R30, R81.reuse, R113, R30 ;  /* 0x00000071511e7223 */ /* 0x040fe2000000001e */
[----:B------:R-:W-:Y:S02]  /*7940*/  HADD2.F32 R115, -RZ, R156.H1_H1 ;  /* 0x3000009cff737230 */ /* 0x000fe40000004100 */
[C---:B------:R-:W-:Y:S01]  /*7950*/  FMUL R31, R78.reuse, R38 ;  /* 0x000000264e1f7220 */ /* 0x040fe20000400000 */
[----:B------:R-:W-:Y:S01]  /*7960*/  F2FP.F16.E5M2.UNPACK_B R162, R162.H1 ;  /* 0x000000a2ffa2723e */ /* 0x000fe200030004ff */
[C---:B------:R-:W-:Y:S01]  /*7970*/  FMUL R38, R78.reuse, R45 ;  /* 0x0000002d4e267220 */ /* 0x040fe20000400000 */
[C---:B------:R-:W-:Y:S01]  /*7980*/  FMUL R45, R78.reuse, R52 ;  /* 0x000000344e2d7220 */ /* 0x040fe20000400000 */
[----:B------:R-:W-:Y:S01]  /*7990*/  F2FP.F16.E5M2.UNPACK_B R163, R163.H1 ;  /* 0x000000a3ffa3723e */ /* 0x000fe200030004ff */
[----:B------:R-:W-:Y:S01]  /*79a0*/  FFMA R31, R81, R112, R31 ;  /* 0x00000070511f7223 */ /* 0x000fe2000000001f */
[----:B------:R-:W-:Y:S01]  /*79b0*/  FMUL R52, R78, R59 ;  /* 0x0000003b4e347220 */ /* 0x000fe20000400000 */
[----:B------:R-:W-:Y:S01]  /*79c0*/  IADD3 R76, PT, PT, R76, 0x1, RZ ;  /* 0x000000014c4c7810 */ /* 0x000fe20007ffe0ff */
[C---:B------:R-:W-:Y:S01]  /*79d0*/  FMUL R59, R78.reuse, R66 ;  /* 0x000000424e3b7220 */ /* 0x040fe20000400000 */
[----:B------:R-:W-:Y:S01]  /*79e0*/  F2FP.SATFINITE.E5M2.F32.PACK_AB_MERGE_C R66, R13, R12, R14 ;  /* 0x0000000c0d42723e */ /* 0x000fe2000480600e */
[C---:B------:R-:W-:Y:S01]  /*79f0*/  FMUL R32, R78.reuse, R39 ;  /* 0x000000274e207220 */ /* 0x040fe20000400000 */
[--C-:B------:R-:W-:Y:S02]  /*7a00*/  HADD2.F32 R116, -RZ, R157.reuse.H0_H0 ;  /* 0x2000009dff747230 */ /* 0x100fe40000004100 */
[C---:B------:R-:W-:Y:S01]  /*7a10*/  FMUL R35, R78.reuse, R42 ;  /* 0x0000002a4e237220 */ /* 0x040fe20000400000 */
[----:B------:R-:W-:Y:S02]  /*7a20*/  HADD2.F32 R119, -RZ, R157.H1_H1 ;  /* 0x3000009dff777230 */ /* 0x000fe40000004100 */
[C---:B------:R-:W-:Y:S01]  /*7a30*/  FFMA R32, R81.reuse, R115, R32 ;  /* 0x0000007351207223 */ /* 0x040fe20000000020 */
[----:B------:R-:W-:Y:S01]  /*7a40*/  FMUL R36, R78, R43 ;  /* 0x0000002b4e247220 */ /* 0x000fe20000400000 */
[C---:B------:R-:W-:Y:S01]  /*7a50*/  FFMA R33, R81.reuse, R114, R33 ;  /* 0x0000007251217223 */ /* 0x040fe20000000021 */
[C---:B------:R-:W-:Y:S01]  /*7a60*/  FFMA R34, R81.reuse, R117, R34 ;  /* 0x0000007551227223 */ /* 0x040fe20000000022 */
[--C-:B------:R-:W-:Y:S01]  /*7a70*/  HADD2.F32 R120, -RZ, R158.reuse.H0_H0 ;  /* 0x2000009eff787230 */ /* 0x100fe20000004100 */
[----:B------:R-:W-:Y:S01]  /*7a80*/  F2FP.SATFINITE.E5M2.F32.PACK_AB_MERGE_C R32, R32, R31, RZ ;  /* 0x0000001f2020723e */ /* 0x000fe200048060ff */
[C---:B------:R-:W-:Y:S01]  /*7a90*/  FFMA R35, R81.reuse, R116, R35 ;  /* 0x0000007451237223 */ /* 0x040fe20000000023 */
[----:B------:R-:W-:Y:S02]  /*7aa0*/  HADD2.F32 R123, -RZ, R158.H1_H1 ;  /* 0x3000009eff7b7230 */ /* 0x000fe40000004100 */
[----:B------:R-:W-:Y:S01]  /*7ab0*/  FMUL R39, R78, R46 ;  /* 0x0000002e4e277220 */ /* 0x000fe20000400000 */
[----:B------:R-:W-:Y:S01]  /*7ac0*/  F2FP.SATFINITE.E5M2.F32.PACK_AB_MERGE_C R32, R30, R29, R32 ;  /* 0x0000001d1e20723e */ /* 0x000fe20004806020 */
[C---:B------:R-:W-:Y:S01]  /*7ad0*/  FFMA R36, R81.reuse, R119, R36 ;  /* 0x0000007751247223 */ /* 0x040fe20000000024 */
[C---:B------:R-:W-:Y:S01]  /*7ae0*/  FMUL R40, R78.reuse, R47 ;  /* 0x0000002f4e287220 */ /* 0x040fe20000400000 */
[C---:B------:R-:W-:Y:S01]  /*7af0*/  FFMA R37, R81.reuse, R118, R37 ;  /* 0x0000007651257223 */ /* 0x040fe20000000025 */
[C---:B------:R-:W-:Y:S01]  /*7b00*/  FFMA R38, R81.reuse, R121, R38 ;  /* 0x0000007951267223 */ /* 0x040fe20000000026 */
[C---:B------:R-:W-:Y:S01]  /*7b10*/  FMUL R42, R78.reuse, R49 ;  /* 0x000000314e2a7220 */ /* 0x040fe20000400000 */
[--C-:B------:R-:W-:Y:S02]  /*7b20*/  HADD2.F32 R124, -RZ, R159.reuse.H0_H0 ;  /* 0x2000009fff7c7230 */ /* 0x100fe40000004100 */
[C---:B------:R-:W-:Y:S01]  /*7b30*/  FFMA R39, R81.reuse, R120, R39 ;  /* 0x0000007851277223 */ /* 0x040fe20000000027 */
[----:B------:R-:W-:Y:S02]  /*7b40*/  HADD2.F32 R127, -RZ, R159.H1_H1 ;  /* 0x3000009fff7f7230 */ /* 0x000fe40000004100 */
[C---:B------:R-:W-:Y:S01]  /*7b50*/  FMUL R43, R78.reuse, R50 ;  /* 0x000000324e2b7220 */ /* 0x040fe20000400000 */
[C---:B------:R-:W-:Y:S01]  /*7b60*/  FFMA R40, R81.reuse, R123, R40 ;  /* 0x0000007b51287223 */ /* 0x040fe20000000028 */
[C---:B------:R-:W-:Y:S01]  /*7b70*/  FMUL R44, R78.reuse, R51 ;  /* 0x000000334e2c7220 */ /* 0x040fe20000400000 */
[C---:B------:R-:W-:Y:S01]  /*7b80*/  FFMA R41, R81.reuse, R122, R41 ;  /* 0x0000007a51297223 */ /* 0x040fe20000000029 */
[C---:B------:R-:W-:Y:S01]  /*7b90*/  FMUL R50, R78.reuse, R57 ;  /* 0x000000394e327220 */ /* 0x040fe20000400000 */
[C---:B------:R-:W-:Y:S01]  /*7ba0*/  FMUL R57, R78.reuse, R64 ;  /* 0x000000404e397220 */ /* 0x040fe20000400000 */
[----:B------:R-:W-:Y:S01]  /*7bb0*/  FFMA R42, R81, R125, R42 ;  /* 0x0000007d512a7223 */ /* 0x000fe2000000002a */
[C---:B------:R-:W-:Y:S01]  /*7bc0*/  FMUL R46, R78.reuse, R53 ;  /* 0x000000354e2e7220 */ /* 0x040fe20000400000 */
[--C-:B------:R-:W-:Y:S01]  /*7bd0*/  HADD2.F32 R128, -RZ, R160.reuse.H0_H0 ;  /* 0x200000a0ff807230 */ /* 0x100fe20000004100 */
[----:B------:R-:W-:Y:S01]  /*7be0*/  F2FP.SATFINITE.E5M2.F32.PACK_AB_MERGE_C R64, R5, R4, R86 ;  /* 0x000000040540723e */ /* 0x000fe20004806056 */
[C---:B------:R-:W-:Y:S01]  /*7bf0*/  FMUL R51, R78.reuse, R58 ;  /* 0x0000003a4e337220 */ /* 0x040fe20000400000 */
[C---:B------:R-:W-:Y:S01]  /*7c00*/  FMUL R53, R78.reuse, R60 ;  /* 0x0000003c4e357220 */ /* 0x040fe20000400000 */
[C---:B------:R-:W-:Y:S01]  /*7c10*/  FFMA R43, R81.reuse, R124, R43 ;  /* 0x0000007c512b7223 */ /* 0x040fe2000000002b */
[----:B------:R-:W-:Y:S02]  /*7c20*/  HADD2.F32 R131, -RZ, R160.H1_H1 ;  /* 0x300000a0ff837230 */ /* 0x000fe40000004100 */
[C---:B------:R-:W-:Y:S01]  /*7c30*/  FMUL R47, R78.reuse, R54 ;  /* 0x000000364e2f7220 */ /* 0x040fe20000400000 */
[C---:B------:R-:W-:Y:S01]  /*7c40*/  FMUL R58, R78.reuse, R65 ;  /* 0x000000414e3a7220 */ /* 0x040fe20000400000 */
[----:B------:R-:W-:Y:S01]  /*7c50*/  FMUL R60, R78, R67 ;  /* 0x000000434e3c7220 */ /* 0x000fe20000400000 */
[----:B------:R-:W-:Y:S01]  /*7c60*/  F2FP.SATFINITE.E5M2.F32.PACK_AB_MERGE_C R5, R20, R11, RZ ;  /* 0x0000000b1405723e */ /* 0x000fe200048060ff */
[----:B------:R-:W-:Y:S01]  /*7c70*/  FFMA R44, R81, R127, R44 ;  /* 0x0000007f512c7223 */ /* 0x000fe2000000002c */
[C---:B------:R-:W-:Y:S01]  /*7c80*/  FMUL R48, R78.reuse, R55 ;  /* 0x000000374e307220 */ /* 0x040fe20000400000 */
[----:B------:R-:W-:Y:S01]  /*7c90*/  F2FP.SATFINITE.E5M2.F32.PACK_AB_MERGE_C R65, R9, R8, R138 ;  /* 0x000000080941723e */ /* 0x000fe2000480608a */
[----:B------:R-:W-:Y:S01]  /*7ca0*/  FFMA R45, R81, R126, R45 ;  /* 0x0000007e512d7223 */ /* 0x000fe2000000002d */
[----:B------:R-:W-:Y:S01]  /*7cb0*/  F2FP.SATFINITE.E5M2.F32.PACK_AB_MERGE_C R67, R17, R16, R18 ;  /* 0x000000101143723e */ /* 0x000fe20004806012 */
[----:B------:R-:W-:Y:S01]  /*7cc0*/  FMUL R49, R78, R56 ;  /* 0x000000384e317220 */ /* 0x000fe20000400000 */
[C---:B------:R-:W-:Y:S01]  /*7cd0*/  FFMA R46, R81.reuse, R129, R46 ;  /* 0x00000081512e7223 */ /* 0x040fe2000000002e */
[--C-:B------:R-:W-:Y:S02]  /*7ce0*/  HADD2.F32 R132, -RZ, R161.reuse.H0_H0 ;  /* 0x200000a1ff847230 */ /* 0x100fe40000004100 */
[C---:B------:R-:W-:Y:S01]  /*7cf0*/  FFMA R47, R81.reuse, R128, R47 ;  /* 0x00000080512f7223 */ /* 0x040fe2000000002f */
[----:B------:R1:W-:Y:S01]  /*7d00*/  STS.128 [R172+UR49+0x6200], R64 ;  /* 0x00620040ac007988 */ /* 0x0003e20008000c31 */
[----:B------:R-:W-:Y:S01]  /*7d10*/  HADD2.F32 R135, -RZ, R161.H1_H1 ;  /* 0x300000a1ff877230 */ /* 0x000fe20000004100 */
[----:B------:R-:W-:Y:S01]  /*7d20*/  F2FP.SATFINITE.E5M2.F32.PACK_AB_MERGE_C R5, R10, R7, R5 ;  /* 0x000000070a05723e */ /* 0x000fe20004806005 */
[C---:B------:R-:W-:Y:S01]  /*7d30*/  FFMA R48, R81.reuse, R131, R48 ;  /* 0x0000008351307223 */ /* 0x040fe20000000030 */
[----:B------:R-:W-:Y:S01]  /*7d40*/  F2FP.SATFINITE.E5M2.F32.PACK_AB_MERGE_C R7, R28, R27, RZ ;  /* 0x0000001b1c07723e */ /* 0x000fe200048060ff */
        /* <DEDUP_REMOVED lines=8> */
[----:B------:R-:W-:Y:S01]  /*7dd0*/  FMUL R56, R78, R63 ;  /* 0x0000003f4e387220 */ /* 0x000fe20000400000 */
[----:B------:R-:W-:Y:S01]  /*7de0*/  F2FP.SATFINITE.E5M2.F32.PACK_AB_MERGE_C R4, R2, R0, R3 ;  /* 0x000000000204723e */ /* 0x000fe20004806003 */
[C---:B------:R-:W-:Y:S01]  /*7df0*/  FFMA R53, R81.reuse, R134, R53 ;  /* 0x0000008651357223 */ /* 0x040fe20000000035 */
[----:B------:R-:W-:Y:S01]  /*7e00*/  F2FP.SATFINITE.E5M2.F32.PACK_AB_MERGE_C R7, R26, R25, R7 ;  /* 0x000000191a07723e */ /* 0x000fe20004806007 */
[C---:B------:R-:W-:Y:S01]  /*7e10*/  FFMA R54, R81.reuse, R137, R54 ;  /* 0x0000008951367223 */ /* 0x040fe20000000036 */
[--C-:B------:R-:W-:Y:S02]  /*7e20*/  HADD2.F32 R84, -RZ, R163.reuse.H0_H0 ;  /* 0x200000a3ff547230 */ /* 0x100fe40000004100 */
[C---:B------:R-:W-:Y:S01]  /*7e30*/  FFMA R55, R81.reuse, R136, R55 ;  /* 0x0000008851377223 */ /* 0x040fe20000000037 */
[----:B------:R-:W-:Y:S01]  /*7e40*/  HADD2.F32 R85, -RZ, R163.H1_H1 ;  /* 0x300000a3ff557230 */ /* 0x000fe20000004100 */
[----:B------:R1:W-:Y:S01]  /*7e50*/  STS.128 [R204+0x6010], R4 ;  /* 0x00601004cc007388 */ /* 0x0003e20000000c00 */
[----:B------:R-:W-:Y:S01]  /*7e60*/  F2FP.SATFINITE.E5M2.F32.PACK_AB_MERGE_C R35, R36, R35, RZ ;  /* 0x000000232423723e */ /* 0x000fe200048060ff */
[C---:B------:R-:W-:Y:S01]  /*7e70*/  FFMA R56, R81.reuse, R139, R56 ;  /* 0x0000008b51387223 */ /* 0x040fe20000000038 */
[----:B------:R-:W-:Y:S01]  /*7e80*/  F2FP.SATFINITE.E5M2.F32.PACK_AB_MERGE_C R39, R40, R39, RZ ;  /* 0x000000272827723e */ /* 0x000fe200048060ff */
[C---:B------:R-:W-:Y:S01]  /*7e90*/  FFMA R57, R81.reuse, R82, R57 ;  /* 0x0000005251397223 */ /* 0x040fe20000000039 */
[----:B------:R-:W-:Y:S01]  /*7ea0*/  F2FP.SATFINITE.E5M2.F32.PACK_AB_MERGE_C R43, R44, R43, RZ ;  /* 0x0000002b2c2b723e */ /* 0x000fe200048060ff */
[C---:B------:R-:W-:Y:S01]  /*7eb0*/  FFMA R58, R81.reuse, R83, R58 ;  /* 0x00000053513a7223 */ /* 0x040fe2000000003a */
[C---:B------:R-:W-:Y:S01]  /*7ec0*/  FFMA R59, R81.reuse, R84, R59 ;  /* 0x00000054513b7223 */ /* 0x040fe2000000003b */
[----:B------:R-:W-:Y:S01]  /*7ed0*/  F2FP.SATFINITE.E5M2.F32.PACK_AB_MERGE_C R33, R34, R33, R35 ;  /* 0x000000212221723e */ /* 0x000fe20004806023 */
        /* <DEDUP_REMOVED lines=11> */
[----:B------:R-:W-:Y:S05]  /*7f90*/  F2FP.SATFINITE.E5M2.F32.PACK_AB_MERGE_C R51, R58, R57, R59 ;  /* 0x000000393a33723e */ /* 0x000fea000480603b */
        /* <DEDUP_REMOVED lines=9> */
[----:B------:R-:W-:Y:S02]  /*8030*/  UIADD3 UR8, UP0, UPT, UR52, 0x680, URZ ;  /* 0x0000068034087890 */ /* 0x000fe4000ff1e0ff */
[----:B------:R-:W-:Y:S02]  /*8040*/  UIADD3 UR5, UPT, UPT, UR41, 0x40, URZ ;  /* 0x0000004029057890 */ /* 0x000fe4000fffe0ff */
[----:B------:R-:W-:Y:S02]  /*8050*/  UIADD3 UR4, UPT, UPT, UR49, 0x6200, URZ ;  /* 0x0000620031047890 */ /* 0x000fe4000fffe0ff */
[----:B------:R-:W-:Y:S01]  /*8060*/  UIADD3.X UR9, UPT, UPT, URZ, UR53, URZ, UP0, !UPT ;  /* 0x00000035ff097290 */ /* 0x000fe200087fe4ff */
[----:B------:R-:W-:Y:S01]  /*8070*/  UMOV UR6, UR42 ;  /* 0x0000002a00067c82 */ /* 0x000fe20008000000 */
[----:B------:R-:W-:Y:S07]  /*8080*/  UMOV UR7, UR36 ;  /* 0x0000002400077c82 */ /* 0x000fee0008000000 */
[----:B------:R2:W-:Y:S01]  /*8090*/  UTMASTG.3D [UR4], [UR8] ;  /* 0x00000004080073b5 */ /* 0x0005e20008010000 */
[----:B------:R0:W-:Y:S01]  /*80a0*/  UTMACMDFLUSH ;  /* 0x00000000000079b7 */ /* 0x0001e20000000000 */
[----:B--2---:R-:W-:Y:S04]  /*80b0*/  DEPBAR.LE SB0, 0x1 ;  /* 0x000080400000791a */ /* 0x004fe80000000000 */
.L_x_105:
[----:B------:R-:W-:Y:S05]  /*80c0*/  BSYNC.RECONVERGENT B0 ;  /* 0x0000000000007941 */ /* 0x000fea0003800200 */
.L_x_104:
[----:B------:R-:W-:Y:S01]  /*80d0*/  BAR.SYNC.DEFER_BLOCKING 0x1, 0x80 ;  /* 0x0042000000007b1d */ /* 0x000fe20000010000 */
[----:B------:R-:W-:Y:S01]  /*80e0*/  ISETP.NE.AND P2, PT, R194, RZ, PT ;  /* 0x000000ffc200720c */ /* 0x000fe20003f45270 */
[----:B------:R-:W-:Y:S01]  /*80f0*/  IMAD.IADD R20, R75, 0x1, R147 ;  /* 0x000000014b147824 */ /* 0x000fe200078e0293 */
[----:B------:R-:W-:Y:S01]  /*8100*/  ISETP.NE.AND P0, PT, R195, 0x2, PT ;  /* 0x00000002c300780c */ /* 0x000fe20003f05270 */
[----:B------:R-:W-:Y:S01]  /*8110*/  IMAD.IADD R21, R77, 0x1, R170 ;  /* 0x000000014d157824 */ /* 0x000fe200078e02aa */
[----:B------:R-:W-:Y:S02]  /*8120*/  ISETP.NE.AND P1, PT, R76, 0x4, PT ;  /* 0x000000044c00780c */ /* 0x000fe40003f25270 */
[----:B------:R-:W-:Y:S02]  /*8130*/  SEL R3, RZ, 0x1, P0 ;  /* 0x00000001ff037807 */ /* 0x000fe40000000000 */
[----:B------:R-:W-:Y:S02]  /*8140*/  SEL R0, RZ, 0x1, P1 ;  /* 0x00000001ff007807 */ /* 0x000fe40000800000 */
[----:B------:R-:W-:Y:S02]  /*8150*/  LOP3.LUT R182, R182, R3, RZ, 0x3c, !PT ;  /* 0x00000003b6b67212 */ /* 0x000fe400078e3cff */
[----:B------:R-:W-:Y:S02]  /*8160*/  LOP3.LUT R183, R183, R0, RZ, 0x3c, !PT ;  /* 0x00000000b7b77212 */ /* 0x000fe400078e3cff */
[----:B------:R-:W-:Y:S02]  /*8170*/  @P2 R2UR UR36, R179 ;  /* 0x00000000b32422ca */ /* 0x000fe400000e0000 */
[----:B------:R-:W-:Y:S02]  /*8180*/  SEL R195, R195, RZ, P0 ;  /* 0x000000ffc3c37207 */ /* 0x000fe40000000000 */
[----:B------:R-:W-:Y:S01]  /*8190*/  SEL R76, R76, RZ, P1 ;  /* 0x000000ff4c4c7207 */ /* 0x000fe20000800000 */
[----:B------:R-:W-:Y:S10]  /*81a0*/  @P2 BRA `(.L_x_106) ;  /* 0xffffffc400bc2947 */ /* 0x000ff4000383ffff */
[----:B------:R-:W-:Y:S05]  /*81b0*/  EXIT ;  /* 0x000000000000794d */ /* 0x000fea0003800000 */
.L_x_19:
[----:B--2---:R2:W1:Y:S02]  /*81c0*/  SYNCS.PHASECHK.TRANS64.TRYWAIT P0, [R3+URZ+0xf0], R2 ;  /* 0x0000f002030075a7 */ /* 0x00446400080011ff */
[----:B-1----:R-:W-:Y:S05]  /*81d0*/  @!P0 NANOSLEEP.SYNCS 0x989680 ;  /* 0x009896800000895d */ /* 0x002fea0003900000 */
[----:B------:R-:W1:Y:S02]  /*81e0*/  @!P0 SYNCS.PHASECHK.TRANS64 P0, [R3+URZ+0xf0], R2 ;  /* 0x0000f002030085a7 */ /* 0x000e6400080010ff */
[----:B-1----:R-:W-:Y:S05]  /*81f0*/  @!P0 BRA `(.L_x_19) ;  /* 0xfffffffc00f08947 */ /* 0x002fea000383ffff */
[----:B------:R-:W-:Y:S05]  /*8200*/  BRA `(.L_x_107) ;  /* 0xffffff9000ec7947 */ /* 0x000fea000383ffff */
.L_x_22:
[----:B-1----:R-:W-:-:S07]  /*8210*/  MOV R2, UR33 ;  /* 0x0000002100027c02 */ /* 0x002fce0008000f00 */
.L_x_108:
[----:B-1----:R1:W2:Y:S02]  /*8220*/  SYNCS.PHASECHK.TRANS64.TRYWAIT P0, [R2+URZ+0x28], R5 ;  /* 0x00002805020075a7 */ /* 0x0022a400080011ff */
[----:B--2---:R-:W-:Y:S05]  /*8230*/  @!P0 NANOSLEEP.SYNCS 0x989680 ;  /* 0x009896800000895d */ /* 0x004fea0003900000 */
[----:B------:R-:W2:Y:S02]  /*8240*/  @!P0 SYNCS.PHASECHK.TRANS64 P0, [R2+URZ+0x28], R5 ;  /* 0x00002805020085a7 */ /* 0x000ea400080010ff */
[----:B--2---:R-:W-:Y:S05]  /*8250*/  @!P0 BRA `(.L_x_108) ;  /* 0xfffffffc00f08947 */ /* 0x004fea000383ffff */
[----:B------:R-:W-:Y:S05]  /*8260*/  BRA `(.L_x_21) ;  /* 0xffffff94003c7947 */ /* 0x000fea000383ffff */
.L_x_28:
[----:B-1----:R-:W-:-:S07]  /*8270*/  MOV R2, UR17 ;  /* 0x0000001100027c02 */ /* 0x002fce0008000f00 */
.L_x_109:
[----:B-1----:R1:W2:Y:S02]  /*8280*/  SYNCS.PHASECHK.TRANS64.TRYWAIT P0, [R2+URZ+0x28], R5 ;  /* 0x00002805020075a7 */ /* 0x0022a400080011ff */
[----:B--2---:R-:W-:Y:S05]  /*8290*/  @!P0 NANOSLEEP.SYNCS 0x989680 ;  /* 0x009896800000895d */ /* 0x004fea0003900000 */
[----:B------:R-:W2:Y:S02]  /*82a0*/  @!P0 SYNCS.PHASECHK.TRANS64 P0, [R2+URZ+0x28], R5 ;  /* 0x00002805020085a7 */ /* 0x000ea400080010ff */
[----:B--2---:R-:W-:Y:S05]  /*82b0*/  @!P0 BRA `(.L_x_109) ;  /* 0xfffffffc00f08947 */ /* 0x004fea000383ffff */
[----:B------:R-:W-:Y:S05]  /*82c0*/  BRA `(.L_x_27) ;  /* 0xffffff9400e07947 */ /* 0x000fea000383ffff */
.L_x_32:
[----:B-1----:R1:W2:Y:S02]  /*82d0*/  SYNCS.PHASECHK.TRANS64.TRYWAIT P0, [R2+URZ+0x80], R3 ;  /* 0x00008003020075a7 */ /* 0x0022a400080011ff */
[----:B--2---:R-:W-:Y:S05]  /*82e0*/  @!P0 NANOSLEEP.SYNCS 0x989680 ;  /* 0x009896800000895d */ /* 0x004fea0003900000 */
[----:B------:R-:W2:Y:S02]  /*82f0*/  @!P0 SYNCS.PHASECHK.TRANS64 P0, [R2+URZ+0x80], R3 ;  /* 0x00008003020085a7 */ /* 0x000ea400080010ff */
[----:B--2---:R-:W-:Y:S05]  /*8300*/  @!P0 BRA `(.L_x_32) ;  /* 0xfffffffc00f08947 */ /* 0x004fea000383ffff */
[----:B------:R-:W-:Y:S05]  /*8310*/  BRA `(.L_x_110) ;  /* 0xffffff98006c7947 */ /* 0x000fea000383ffff */
.L_x_36:
[----:B----4-:R-:W-:-:S07]  /*8320*/  MOV R0, UR5 ;  /* 0x0000000500007c02 */ /* 0x010fce0008000f00 */
.L_x_111:
[----:B-1----:R1:W2:Y:S02]  /*8330*/  SYNCS.PHASECHK.TRANS64.TRYWAIT P0, [R0+URZ], R3 ;  /* 0x00000003000075a7 */ /* 0x0022a400080011ff */
[----:B--2---:R-:W-:Y:S05]  /*8340*/  @!P0 NANOSLEEP.SYNCS 0x989680 ;  /* 0x009896800000895d */ /* 0x004fea0003900000 */
[----:B------:R-:W2:Y:S02]  /*8350*/  @!P0 SYNCS.PHASECHK.TRANS64 P0, [R0+URZ], R3 ;  /* 0x00000003000085a7 */ /* 0x000ea400080010ff */
[----:B--2---:R-:W-:Y:S05]  /*8360*/  @!P0 BRA `(.L_x_111) ;  /* 0xfffffffc00f08947 */ /* 0x004fea000383ffff */
[----:B------:R-:W-:Y:S05]  /*8370*/  BRA `(.L_x_112) ;  /* 0xffffff9c00dc7947 */ /* 0x000fea000383ffff */
.L_x_37:
[----:B----4-:R-:W-:-:S07]  /*8380*/  MOV R0, UR5 ;  /* 0x0000000500007c02 */ /* 0x010fce0008000f00 */
.L_x_113:
[----:B-1----:R1:W2:Y:S02]  /*8390*/  SYNCS.PHASECHK.TRANS64.TRYWAIT P0, [R0+URZ], R3 ;  /* 0x00000003000075a7 */ /* 0x0022a400080011ff */
[----:B--2---:R-:W-:Y:S05]  /*83a0*/  @!P0 NANOSLEEP.SYNCS 0x989680 ;  /* 0x009896800000895d */ /* 0x004fea0003900000 */
[----:B------:R-:W2:Y:S02]  /*83b0*/  @!P0 SYNCS.PHASECHK.TRANS64 P0, [R0+URZ], R3 ;  /* 0x00000003000085a7 */ /* 0x000ea400080010ff */
[----:B--2---:R-:W-:Y:S05]  /*83c0*/  @!P0 BRA `(.L_x_113) ;  /* 0xfffffffc00f08947 */ /* 0x004fea000383ffff */
[----:B------:R-:W-:Y:S05]  /*83d0*/  BRA `(.L_x_114) ;  /* 0xffffff9c00e87947 */ /* 0x000fea000383ffff */
.L_x_38:
[----:B----4-:R-:W-:-:S07]  /*83e0*/  MOV R0, UR5 ;  /* 0x0000000500007c02 */ /* 0x010fce0008000f00 */
.L_x_115:
[----:B-1----:R1:W2:Y:S02]  /*83f0*/  SYNCS.PHASECHK.TRANS64.TRYWAIT P0, [R0+URZ], R3 ;  /* 0x00000003000075a7 */ /* 0x0022a400080011ff */
[----:B--2---:R-:W-:Y:S05]  /*8400*/  @!P0 NANOSLEEP.SYNCS 0x989680 ;  /* 0x009896800000895d */ /* 0x004fea0003900000 */
[----:B------:R-:W2:Y:S02]  /*8410*/  @!P0 SYNCS.PHASECHK.TRANS64 P0, [R0+URZ], R3 ;  /* 0x00000003000085a7 */ /* 0x000ea400080010ff */
[----:B--2---:R-:W-:Y:S05]  /*8420*/  @!P0 BRA `(.L_x_115) ;  /* 0xfffffffc00f08947 */ /* 0x004fea000383ffff */
[----:B------:R-:W-:Y:S05]  /*8430*/  BRA `(.L_x_116) ;  /* 0xffffff9c00f47947 */ /* 0x000fea000383ffff */
.L_x_39:
[----:B----4-:R-:W-:-:S07]  /*8440*/  MOV R0, UR5 ;  /* 0x0000000500007c02 */ /* 0x010fce0008000f00 */
.L_x_117:
[----:B-1----:R1:W2:Y:S02]  /*8450*/  SYNCS.PHASECHK.TRANS64.TRYWAIT P0, [R0+URZ], R3 ;  /* 0x00000003000075a7 */ /* 0x0022a400080011ff */
[----:B--2---:R-:W-:Y:S05]  /*8460*/  @!P0 NANOSLEEP.SYNCS 0x989680 ;  /* 0x009896800000895d */ /* 0x004fea0003900000 */
[----:B------:R-:W2:Y:S02]  /*8470*/  @!P0 SYNCS.PHASECHK.TRANS64 P0, [R0+URZ], R3 ;  /* 0x00000003000085a7 */ /* 0x000ea400080010ff */
[----:B--2---:R-:W-:Y:S05]  /*8480*/  @!P0 BRA `(.L_x_117) ;  /* 0xfffffffc00f08947 */ /* 0x004fea000383ffff */
[----:B------:R-:W-:Y:S05]  /*8490*/  BRA `(.L_x_118) ;  /* 0xffffffa000007947 */ /* 0x000fea000383ffff */
.L_x_42:
[----:B-1----:R1:W2:Y:S02]  /*84a0*/  SYNCS.PHASECHK.TRANS64.TRYWAIT P0, [R0+URZ+0xe0], R5 ;  /* 0x0000e005000075a7 */ /* 0x0022a400080011ff */
[----:B--2---:R-:W-:Y:S05]  /*84b0*/  @!P0 NANOSLEEP.SYNCS 0x989680 ;  /* 0x009896800000895d */ /* 0x004fea0003900000 */
[----:B------:R-:W2:Y:S02]  /*84c0*/  @!P0 SYNCS.PHASECHK.TRANS64 P0, [R0+URZ+0xe0], R5 ;  /* 0x0000e005000085a7 */ /* 0x000ea400080010ff */
[----:B--2---:R-:W-:Y:S05]  /*84d0*/  @!P0 BRA `(.L_x_42) ;  /* 0xfffffffc00f08947 */ /* 0x004fea000383ffff */
[----:B------:R-:W-:Y:S05]  /*84e0*/  BRA `(.L_x_119) ;  /* 0xffffffa0005c7947 */ /* 0x000fea000383ffff */
.L_x_43:
[----:B------:R-:W-:-:S07]  /*84f0*/  MOV R0, UR5 ;  /* 0x0000000500007c02 */ /* 0x000fce0008000f00 */
.L_x_120:
[----:B-1----:R1:W2:Y:S02]  /*8500*/  SYNCS.PHASECHK.TRANS64.TRYWAIT P0, [R0+URZ+0x90], R5 ;  /* 0x00009005000075a7 */ /* 0x0022a400080011ff */
[----:B--2---:R-:W-:Y:S05]  /*8510*/  @!P0 NANOSLEEP.SYNCS 0x989680 ;  /* 0x009896800000895d */ /* 0x004fea0003900000 */
[----:B------:R-:W2:Y:S02]  /*8520*/  @!P0 SYNCS.PHASECHK.TRANS64 P0, [R0+URZ+0x90], R5 ;  /* 0x00009005000085a7 */ /* 0x000ea400080010ff */
[----:B--2---:R-:W-:Y:S05]  /*8530*/  @!P0 BRA `(.L_x_120) ;  /* 0xfffffffc00f08947 */ /* 0x004fea000383ffff */
[----:B------:R-:W-:Y:S05]  /*8540*/  BRA `(.L_x_121) ;  /* 0xffffffa0006c7947 */ /* 0x000fea000383ffff */
.L_x_44:
[----:B-1----:R1:W2:Y:S02]  /*8550*/  SYNCS.PHASECHK.TRANS64.TRYWAIT P1, [R0+URZ+0x80], R5 ;  /* 0x00008005000075a7 */ /* 0x0022a400080211ff */
[----:B--2---:R-:W-:Y:S05]  /*8560*/  @!P1 NANOSLEEP.SYNCS 0x989680 ;  /* 0x009896800000995d */ /* 0x004fea0003900000 */
[----:B------:R-:W2:Y:S02]  /*8570*/  @!P1 SYNCS.PHASECHK.TRANS64 P1, [R0+URZ+0x80], R5 ;  /* 0x00008005000095a7 */ /* 0x000ea400080210ff */
[----:B--2---:R-:W-:Y:S05]  /*8580*/  @!P1 BRA `(.L_x_44) ;  /* 0xfffffffc00f09947 */ /* 0x004fea000383ffff */
[----:B------:R-:W-:Y:S05]  /*8590*/  BRA `(.L_x_122) ;  /* 0xffffffa0009c7947 */ /* 0x000fea000383ffff */
.L_x_47:
[----:B------:R-:W-:-:S07]  /*85a0*/  MOV R0, UR5 ;  /* 0x0000000500007c02 */ /* 0x000fce0008000f00 */
.L_x_123:
[----:B-1----:R1:W2:Y:S02]  /*85b0*/  SYNCS.PHASECHK.TRANS64.TRYWAIT P0, [R0+URZ+0x90], R3 ;  /* 0x00009003000075a7 */ /* 0x0022a400080011ff */
[----:B--2---:R-:W-:Y:S05]  /*85c0*/  @!P0 NANOSLEEP.SYNCS 0x989680 ;  /* 0x009896800000895d */ /* 0x004fea0003900000 */
[----:B------:R-:W2:Y:S02]  /*85d0*/  @!P0 SYNCS.PHASECHK.TRANS64 P0, [R0+URZ+0x90], R3 ;  /* 0x00009003000085a7 */ /* 0x000ea400080010ff */
[----:B--2---:R-:W-:Y:S05]  /*85e0*/  @!P0 BRA `(.L_x_123) ;  /* 0xfffffffc00f08947 */ /* 0x004fea000383ffff */
[----:B------:R-:W-:Y:S05]  /*85f0*/  BRA `(.L_x_46) ;  /* 0xffffffa000f07947 */ /* 0x000fea000383ffff */
.L_x_54:
[----:B-1----:R1:W2:Y:S02]  /*8600*/  SYNCS.PHASECHK.TRANS64.TRYWAIT P1, [R0+URZ+0x80], R5 ;  /* 0x00008005000075a7 */ /* 0x0022a400080211ff */
[----:B--2---:R-:W-:Y:S05]  /*8610*/  @!P1 NANOSLEEP.SYNCS 0x989680 ;  /* 0x009896800000995d */ /* 0x004fea0003900000 */
[----:B------:R-:W2:Y:S02]  /*8620*/  @!P1 SYNCS.PHASECHK.TRANS64 P1, [R0+URZ+0x80], R5 ;  /* 0x00008005000095a7 */ /* 0x000ea400080210ff */
[----:B--2---:R-:W-:Y:S05]  /*8630*/  @!P1 BRA `(.L_x_54) ;  /* 0xfffffffc00f09947 */ /* 0x004fea000383ffff */
[----:B------:R-:W-:Y:S05]  /*8640*/  BRA `(.L_x_124) ;  /* 0xffffffa800507947 */ /* 0x000fea000383ffff */
.L_x_55:
[----:B------:R-:W-:-:S07]  /*8650*/  MOV R3, UR8 ;  /* 0x0000000800037c02 */ /* 0x000fce0008000f00 */
.L_x_125:
[----:B-1----:R1:W2:Y:S02]  /*8660*/  SYNCS.PHASECHK.TRANS64.TRYWAIT P0, [R3+URZ+0xc0], R0 ;  /* 0x0000c000030075a7 */ /* 0x0022a400080011ff */
[----:B--2---:R-:W-:Y:S05]  /*8670*/  @!P0 NANOSLEEP.SYNCS 0x989680 ;  /* 0x009896800000895d */ /* 0x004fea0003900000 */
[----:B------:R-:W2:Y:S02]  /*8680*/  @!P0 SYNCS.PHASECHK.TRANS64 P0, [R3+URZ+0xc0], R0 ;  /* 0x0000c000030085a7 */ /* 0x000ea400080010ff */
[----:B--2---:R-:W-:Y:S05]  /*8690*/  @!P0 BRA `(.L_x_125) ;  /* 0xfffffffc00f08947 */ /* 0x004fea000383ffff */
[----:B------:R-:W-:Y:S05]  /*86a0*/  BRA `(.L_x_126) ;  /* 0xffffffa800887947 */ /* 0x000fea000383ffff */
.L_x_58:
[----:B------:R-:W-:Y:S07]  /*86b0*/  MOV R0, UR7 ;  /* 0x0000000700007c02 */ /* 0x000fee0008000f00 */
.L_x_127:
[----:B-1----:R1:W2:Y:S02]  /*86c0*/  SYNCS.PHASECHK.TRANS64.TRYWAIT P0, [R0+URZ], R3 ;  /* 0x00000003000075a7 */ /* 0x0022a400080011ff */
[----:B--2---:R-:W-:Y:S05]  /*86d0*/  @!P0 NANOSLEEP.SYNCS 0x989680 ;  /* 0x009896800000895d */ /* 0x004fea0003900000 */
[----:B------:R-:W2:Y:S02]  /*86e0*/  @!P0 SYNCS.PHASECHK.TRANS64 P0, [R0+URZ], R3 ;  /* 0x00000003000085a7 */ /* 0x000ea400080010ff */
[----:B--2---:R-:W-:Y:S05]  /*86f0*/  @!P0 BRA `(.L_x_127) ;  /* 0xfffffffc00f08947 */ /* 0x004fea000383ffff */
[----:B------:R-:W-:Y:S05]  /*8700*/  BRA `(.L_x_57) ;  /* 0xffffffa800a47947 */ /* 0x000fea000383ffff */
.L_x_61:
[----:B------:R-:W-:-:S07]  /*8710*/  MOV R0, UR5 ;  /* 0x0000000500007c02 */ /* 0x000fce0008000f00 */
.L_x_128:
[----:B--2---:R2:W3:Y:S02]  /*8720*/  SYNCS.PHASECHK.TRANS64.TRYWAIT P0, [R0+URZ], R3 ;  /* 0x00000003000075a7 */ /* 0x0044e400080011ff */
[----:B---3--:R-:W-:Y:S05]  /*8730*/  @!P0 NANOSLEEP.SYNCS 0x989680 ;  /* 0x009896800000895d */ /* 0x008fea0003900000 */
[----:B------:R-:W3:Y:S02]  /*8740*/  @!P0 SYNCS.PHASECHK.TRANS64 P0, [R0+URZ], R3 ;  /* 0x00000003000085a7 */ /* 0x000ee400080010ff */
[----:B---3--:R-:W-:Y:S05]  /*8750*/  @!P0 BRA `(.L_x_128) ;  /* 0xfffffffc00f08947 */ /* 0x008fea000383ffff */
[----:B------:R-:W-:Y:S05]  /*8760*/  BRA `(.L_x_129) ;  /* 0xffffffac00587947 */ /* 0x000fea000383ffff */
.L_x_62:
[----:B------:R-:W-:-:S07]  /*8770*/  MOV R0, UR5 ;  /* 0x0000000500007c02 */ /* 0x000fce0008000f00 */
.L_x_130:
[----:B-1----:R1:W2:Y:S02]  /*8780*/  SYNCS.PHASECHK.TRANS64.TRYWAIT P0, [R0+URZ], R3 ;  /* 0x00000003000075a7 */ /* 0x0022a400080011ff */
[----:B--2---:R-:W-:Y:S05]  /*8790*/  @!P0 NANOSLEEP.SYNCS 0x989680 ;  /* 0x009896800000895d */ /* 0x004fea0003900000 */
[----:B------:R-:W2:Y:S02]  /*87a0*/  @!P0 SYNCS.PHASECHK.TRANS64 P0, [R0+URZ], R3 ;  /* 0x00000003000085a7 */ /* 0x000ea400080010ff */
[----:B--2---:R-:W-:Y:S05]  /*87b0*/  @!P0 BRA `(.L_x_130) ;  /* 0xfffffffc00f08947 */ /* 0x004fea000383ffff */
[----:B------:R-:W-:Y:S05]  /*87c0*/  BRA `(.L_x_131) ;  /* 0xffffffac00647947 */ /* 0x000fea000383ffff */
.L_x_63:
[----:B------:R-:W-:-:S07]  /*87d0*/  MOV R0, UR5 ;  /* 0x0000000500007c02 */ /* 0x000fce0008000f00 */
.L_x_132:
[----:B-1----:R1:W2:Y:S02]  /*87e0*/  SYNCS.PHASECHK.TRANS64.TRYWAIT P0, [R0+URZ], R3 ;  /* 0x00000003000075a7 */ /* 0x0022a400080011ff */
[----:B--2---:R-:W-:Y:S05]  /*87f0*/  @!P0 NANOSLEEP.SYNCS 0x989680 ;  /* 0x009896800000895d */ /* 0x004fea0003900000 */
[----:B------:R-:W2:Y:S02]  /*8800*/  @!P0 SYNCS.PHASECHK.TRANS64 P0, [R0+URZ], R3 ;  /* 0x00000003000085a7 */ /* 0x000ea400080010ff */
[----:B--2---:R-:W-:Y:S05]  /*8810*/  @!P0 BRA `(.L_x_132) ;  /* 0xfffffffc00f08947 */ /* 0x004fea000383ffff */
[----:B------:R-:W-:Y:S05]  /*8820*/  BRA `(.L_x_133) ;  /* 0xffffffac00707947 */ /* 0x000fea000383ffff */
.L_x_64:
[----:B------:R-:W-:-:S07]  /*8830*/  MOV R0, UR7 ;  /* 0x0000000700007c02 */ /* 0x000fce0008000f00 */
.L_x_134:
[----:B-1----:R1:W2:Y:S02]  /*8840*/  SYNCS.PHASECHK.TRANS64.TRYWAIT P0, [R0+URZ], R3 ;  /* 0x00000003000075a7 */ /* 0x0022a400080011ff */
[----:B--2---:R-:W-:Y:S05]  /*8850*/  @!P0 NANOSLEEP.SYNCS 0x989680 ;  /* 0x009896800000895d */ /* 0x004fea0003900000 */
[----:B------:R-:W2:Y:S02]  /*8860*/  @!P0 SYNCS.PHASECHK.TRANS64 P0, [R0+URZ], R3 ;  /* 0x00000003000085a7 */ /* 0x000ea400080010ff */
[----:B--2---:R-:W-:Y:S05]  /*8870*/  @!P0 BRA `(.L_x_134) ;  /* 0xfffffffc00f08947 */ /* 0x004fea000383ffff */
[----:B------:R-:W-:Y:S05]  /*8880*/  BRA `(.L_x_135) ;  /* 0xffffffac007c7947 */ /* 0x000fea000383ffff */
.L_x_69:
[----:B--2---:R2:W3:Y:S02]  /*8890*/  SYNCS.PHASECHK.TRANS64.TRYWAIT P0, [R0+URZ+0x80], R3 ;  /* 0x00008003000075a7 */ /* 0x0044e400080011ff */
[----:B---3--:R-:W-:Y:S05]  /*88a0*/  @!P0 NANOSLEEP.SYNCS 0x989680 ;  /* 0x009896800000895d */ /* 0x008fea0003900000 */
[----:B------:R-:W3:Y:S02]  /*88b0*/  @!P0 SYNCS.PHASECHK.TRANS64 P0, [R0+URZ+0x80], R3 ;  /* 0x00008003000085a7 */ /* 0x000ee400080010ff */
[----:B---3--:R-:W-:Y:S05]  /*88c0*/  @!P0 BRA `(.L_x_69) ;  /* 0xfffffffc00f08947 */ /* 0x008fea000383ffff */
[----:B------:R-:W-:Y:S05]  /*88d0*/  BRA `(.L_x_136) ;  /* 0xffffffb000807947 */ /* 0x000fea000383ffff */
.L_x_72:
[----:B------:R-:W-:Y:S07]  /*88e0*/  MOV R0, UR7 ;  /* 0x0000000700007c02 */ /* 0x000fee0008000f00 */
.L_x_137:
[----:B--2---:R2:W3:Y:S02]  /*88f0*/  SYNCS.PHASECHK.TRANS64.TRYWAIT P0, [R0+URZ+0x78], R3 ;  /* 0x00007803000075a7 */ /* 0x0044e400080011ff */
[----:B---3--:R-:W-:Y:S05]  /*8900*/  @!P0 NANOSLEEP.SYNCS 0x989680 ;  /* 0x009896800000895d */ /* 0x008fea0003900000 */
[----:B------:R-:W3:Y:S02]  /*8910*/  @!P0 SYNCS.PHASECHK.TRANS64 P0, [R0+URZ+0x78], R3 ;  /* 0x00007803000085a7 */ /* 0x000ee400080010ff */
[----:B---3--:R-:W-:Y:S05]  /*8920*/  @!P0 BRA `(.L_x_137) ;  /* 0xfffffffc00f08947 */ /* 0x008fea000383ffff */
[----:B------:R-:W-:Y:S05]  /*8930*/  BRA `(.L_x_71) ;  /* 0xffffffb400607947 */ /* 0x000fea000383ffff */
.L_x_75:
[----:B--2---:R-:W-:Y:S07]  /*8940*/  MOV R3, UR7 ;  /* 0x0000000700037c02 */ /* 0x004fee0008000f00 */
.L_x_138:
[----:B-1----:R1:W2:Y:S02]  /*8950*/  SYNCS.PHASECHK.TRANS64.TRYWAIT P0, [R3+URZ+0x60], R12 ;  /* 0x0000600c030075a7 */ /* 0x0022a400080011ff */
[----:B--2---:R-:W-:Y:S05]  /*8960*/  @!P0 NANOSLEEP.SYNCS 0x989680 ;  /* 0x009896800000895d */ /* 0x004fea0003900000 */
[----:B------:R-:W2:Y:S02]  /*8970*/  @!P0 SYNCS.PHASECHK.TRANS64 P0, [R3+URZ+0x60], R12 ;  /* 0x0000600c030085a7 */ /* 0x000ea400080010ff */
[----:B--2---:R-:W-:Y:S05]  /*8980*/  @!P0 BRA `(.L_x_138) ;  /* 0xfffffffc00f08947 */ /* 0x004fea000383ffff */
[----:B------:R-:W-:Y:S05]  /*8990*/  BRA `(.L_x_139) ;  /* 0xffffffb400d87947 */ /* 0x000fea000383ffff */
.L_x_76:
[----:B------:R-:W-:Y:S07]  /*89a0*/  MOV R3, UR7 ;  /* 0x0000000700037c02 */ /* 0x000fee0008000f00 */
.L_x_140:
[----:B-1----:R1:W2:Y:S02]  /*89b0*/  SYNCS.PHASECHK.TRANS64.TRYWAIT P0, [R3+URZ+0x68], R12 ;  /* 0x0000680c030075a7 */ /* 0x0022a400080011ff */
[----:B--2---:R-:W-:Y:S05]  /*89c0*/  @!P0 NANOSLEEP.SYNCS 0x989680 ;  /* 0x009896800000895d */ /* 0x004fea0003900000 */
[----:B------:R-:W2:Y:S02]  /*89d0*/  @!P0 SYNCS.PHASECHK.TRANS64 P0, [R3+URZ+0x68], R12 ;  /* 0x0000680c030085a7 */ /* 0x000ea400080010ff */
[----:B--2---:R-:W-:Y:S05]  /*89e0*/  @!P0 BRA `(.L_x_140) ;  /* 0xfffffffc00f08947 */ /* 0x004fea000383ffff */
[----:B------:R-:W-:Y:S05]  /*89f0*/  BRA `(.L_x_141) ;  /* 0xffffffb800587947 */ /* 0x000fea000383ffff */
.L_x_78:
[----:B------:R-:W-:-:S07]  /*8a00*/  MOV R0, UR7 ;  /* 0x0000000700007c02 */ /* 0x000fce0008000f00 */
.L_x_142:
[----:B-1----:R1:W3:Y:S02]  /*8a10*/  SYNCS.PHASECHK.TRANS64.TRYWAIT P0, [R0+URZ+0x60], R3 ;  /* 0x00006003000075a7 */ /* 0x0022e400080011ff */
[----:B---3--:R-:W-:Y:S05]  /*8a20*/  @!P0 NANOSLEEP.SYNCS 0x989680 ;  /* 0x009896800000895d */ /* 0x008fea0003900000 */
[----:B------:R-:W3:Y:S02]  /*8a30*/  @!P0 SYNCS.PHASECHK.TRANS64 P0, [R0+URZ+0x60], R3 ;  /* 0x00006003000085a7 */ /* 0x000ee400080010ff */
[----:B---3--:R-:W-:Y:S05]  /*8a40*/  @!P0 BRA `(.L_x_142) ;  /* 0xfffffffc00f08947 */ /* 0x008fea000383ffff */
[----:B------:R-:W-:Y:S05]  /*8a50*/  BRA `(.L_x_143) ;  /* 0xffffffb800c87947 */ /* 0x000fea000383ffff */
.L_x_80:
[----:B--2---:R2:W4:Y:S02]  /*8a60*/  SYNCS.PHASECHK.TRANS64.TRYWAIT P0, [R0+URZ+0x80], R3 ;  /* 0x00008003000075a7 */ /* 0x00452400080011ff */
[----:B----4-:R-:W-:Y:S05]  /*8a70*/  @!P0 NANOSLEEP.SYNCS 0x989680 ;  /* 0x009896800000895d */ /* 0x010fea0003900000 */
[----:B------:R-:W4:Y:S02]  /*8a80*/  @!P0 SYNCS.PHASECHK.TRANS64 P0, [R0+URZ+0x80], R3 ;  /* 0x00008003000085a7 */ /* 0x000f2400080010ff */
[----:B----4-:R-:W-:Y:S05]  /*8a90*/  @!P0 BRA `(.L_x_80) ;  /* 0xfffffffc00f08947 */ /* 0x010fea000383ffff */
[----:B------:R-:W-:Y:S05]  /*8aa0*/  BRA `(.L_x_144) ;  /* 0xffffffbc00907947 */ /* 0x000fea000383ffff */
.L_x_91:
[----:B-1----:R1:W3:Y:S02]  /*8ab0*/  SYNCS.PHASECHK.TRANS64.TRYWAIT P1, [R3+URZ+0x50], R0 ;  /* 0x00005000030075a7 */ /* 0x0022e400080211ff */
[----:B---3--:R-:W-:Y:S05]  /*8ac0*/  @!P1 NANOSLEEP.SYNCS 0x989680 ;  /* 0x009896800000995d */ /* 0x008fea0003900000 */
[----:B------:R-:W3:Y:S02]  /*8ad0*/  @!P1 SYNCS.PHASECHK.TRANS64 P1, [R3+URZ+0x50], R0 ;  /* 0x00005000030095a7 */ /* 0x000ee400080210ff */
[----:B---3--:R-:W-:Y:S05]  /*8ae0*/  @!P1 BRA `(.L_x_91) ;  /* 0xfffffffc00f09947 */ /* 0x008fea000383ffff */
[----:B------:R-:W-:Y:S05]  /*8af0*/  BRA `(.L_x_90) ;  /* 0xffffffc800b47947 */ /* 0x000fea000383ffff */
.L_x_93:
[----:B-1----:R1:W4:Y:S02]  /*8b00*/  SYNCS.PHASECHK.TRANS64.TRYWAIT P0, [R207+URZ+0xa0], R2 ;  /* 0x0000a002cf0075a7 */ /* 0x00232400080011ff */
[----:B----4-:R-:W-:Y:S05]  /*8b10*/  @!P0 NANOSLEEP.SYNCS 0x989680 ;  /* 0x009896800000895d */ /* 0x010fea0003900000 */
[----:B------:R-:W4:Y:S02]  /*8b20*/  @!P0 SYNCS.PHASECHK.TRANS64 P0, [R207+URZ+0xa0], R2 ;  /* 0x0000a002cf0085a7 */ /* 0x000f2400080010ff */
[----:B----4-:R-:W-:Y:S05]  /*8b30*/  @!P0 BRA `(.L_x_93) ;  /* 0xfffffffc00f08947 */ /* 0x010fea000383ffff */
[----:B------:R-:W-:Y:S05]  /*8b40*/  BRA `(.L_x_92) ;  /* 0xffffffcc00107947 */ /* 0x000fea000383ffff */
.L_x_102:
[----:B--2---:R2:W3:Y:S02]  /*8b50*/  SYNCS.PHASECHK.TRANS64.TRYWAIT P0, [R210+URZ+0x50], R3 ;  /* 0x00005003d20075a7 */ /* 0x0044e400080011ff */
[----:B---3--:R-:W-:Y:S05]  /*8b60*/  @!P0 NANOSLEEP.SYNCS 0x989680 ;  /* 0x009896800000895d */ /* 0x008fea0003900000 */
[----:B------:R-:W3:Y:S02]  /*8b70*/  @!P0 SYNCS.PHASECHK.TRANS64 P0, [R210+URZ+0x50], R3 ;  /* 0x00005003d20085a7 */ /* 0x000ee400080010ff */
[----:B---3--:R-:W-:Y:S05]  /*8b80*/  @!P0 BRA `(.L_x_102) ;  /* 0xfffffffc00f08947 */ /* 0x008fea000383ffff */
[----:B------:R-:W-:Y:S05]  /*8b90*/  BRA `(.L_x_101) ;  /* 0xffffffe0001c7947 */ /* 0x000fea000383ffff */
        .weak           $__internal_0_$__cuda_sm10x_tcgen05_guardrail_trap_col_being_dealloced_not_returned_by_alloc
        .type           $__internal_0_$__cuda_sm10x_tcgen05_guardrail_trap_col_being_dealloced_not_returned_by_alloc,@function
        .size           $__internal_0_$__cuda_sm10x_tcgen05_guardrail_trap_col_being_dealloced_not_returned_by_alloc,($__internal_1_$__cuda_sm10x_tcgen05_guardrail_trap_phase_invalid_during_alloc - $__internal_0_$__cuda_sm10x_tcgen05_guardrail_trap_col_being_dealloced_not_returned_by_alloc)
$__internal_0_$__cuda_sm10x_tcgen05_guardrail_trap_col_being_dealloced_not_returned_by_alloc:
[----:B------:R-:W-:Y:S05]  /*8ba0*/  BPT.TRAP 0x1 ;  /* 0x000000040000795c */ /* 0x000fea0000300000 */
[----:B------:R-:W-:-:S04]  /*8bb0*/  HFMA2 R3, -RZ, RZ, 0, 0 ;  /* 0x00000000ff037431 */ /* 0x000fc800000001ff */
[----:B------:R-:W-:Y:S05]  /*8bc0*/  RET.REL.NODEC R2 `(_ZN7cutlass13device_kernelINS_4gemm6kernel13GemmUniversalIN4cute5tupleIJiiiiEEENS1_10collective13CollectiveMmaINS1_35MainloopSm100TmaUmmaWarpSpecializedILi5ELi2ELi4ENS5_IJNS4_1CILi1EEESB_SB_EEEEENS5_IJNSA_ILi128EEESE_NSA_ILi64EEEEEENS_12float_e5m2_tENS5_IJlSB_lEEESH_SI_NS4_8TiledMMAINS4_8MMA_AtomIJNS4_10MMA_TraitsINS4_19SM100_MMA_F8F6F4_SSEJSH_SH_fSE_SE_NS4_17integral_constantINS4_4UMMA5MajorELSP_0EEESQ_NSN_INSO_7ScaleInELSR_0EEESS_EEEEEENS4_6LayoutISC_NS5_IJNSA_ILi0EEESW_SW_EEEEENS5_IJNS4_10UnderscoreESZ_SZ_EEEEENS4_13SM90_TMA_LOADENS4_14ComposedLayoutINS4_7SwizzleILi2ELi4ELi3EEENS4_18smem_ptr_flag_bitsILi8EEENSV_INS5_IJNSA_ILi8EEESF_EEENS5_IJSF_SB_EEEEEEEvNS4_8identityES12_S1C_vS1D_EENS_8epilogue10collective18CollectiveEpilogueINS1F_23Sm100TmaWarpSpecializedILi2ELi2ELi64ELb0ELb0EEEJSG_NS5_IJNSV_ISE_SB_EENSV_ISF_SB_EEEEESH_SI_SH_SI_NS1F_6fusion15FusionCallbacksIS1J_NS1N_17LinearCombinationISH_fSH_fLNS_15FloatRoundStyleE2EEESG_S1M_JEEENS4_5SM1004TMEM4LOAD26SM100_TMEM_LOAD_32dp32b64xES12_S1C_NS4_39AutoVectorizingCopyWithAssumedAlignmentILi128EEENS4_14SM90_TMA_STOREES1C_S1Y_S1Y_EEEvvEEEEvNT_6ParamsE) ;  /* 0xffffff74020c7950 */ /* 0x000fea0003c3ffff */
        .weak           $__internal_1_$__cuda_sm10x_tcgen05_guardrail_trap_phase_invalid_during_alloc
        .type           $__internal_1_$__cuda_sm10x_tcgen05_guardrail_trap_phase_invalid_during_alloc,@function
        .size           $__internal_1_$__cuda_sm10x_tcgen05_guardrail_trap_phase_invalid_during_alloc,($__internal_2_$__cuda_sm10x_tcgen05_guardrail_trap_unallocated_columns_being_dealloced - $__internal_1_$__cuda_sm10x_tcgen05_guardrail_trap_phase_invalid_during_alloc)
$__internal_1_$__cuda_sm10x_tcgen05_guardrail_trap_phase_invalid_during_alloc:
[----:B------:R-:W-:Y:S05]  /*8bd0*/  BPT.TRAP 0x1 ;  /* 0x000000040000795c */ /* 0x000fea0000300000 */
[----:B------:R-:W-:-:S04]  /*8be0*/  MOV R3, 0x0 ;  /* 0x0000000000037802 */ /* 0x000fc80000000f00 */
[----:B------:R-:W-:Y:S05]  /*8bf0*/  RET.REL.NODEC R2 `(_ZN7cutlass13device_kernelINS_4gemm6kernel13GemmUniversalIN4cute5tupleIJiiiiEEENS1_10collective13CollectiveMmaINS1_35MainloopSm100TmaUmmaWarpSpecializedILi5ELi2ELi4ENS5_IJNS4_1CILi1EEESB_SB_EEEEENS5_IJNSA_ILi128EEESE_NSA_ILi64EEEEEENS_12float_e5m2_tENS5_IJlSB_lEEESH_SI_NS4_8TiledMMAINS4_8MMA_AtomIJNS4_10MMA_TraitsINS4_19SM100_MMA_F8F6F4_SSEJSH_SH_fSE_SE_NS4_17integral_constantINS4_4UMMA5MajorELSP_0EEESQ_NSN_INSO_7ScaleInELSR_0EEESS_EEEEEENS4_6LayoutISC_NS5_IJNSA_ILi0EEESW_SW_EEEEENS5_IJNS4_10UnderscoreESZ_SZ_EEEEENS4_13SM90_TMA_LOADENS4_14ComposedLayoutINS4_7SwizzleILi2ELi4ELi3EEENS4_18smem_ptr_flag_bitsILi8EEENSV_INS5_IJNSA_ILi8EEESF_EEENS5_IJSF_SB_EEEEEEEvNS4_8identityES12_S1C_vS1D_EENS_8epilogue10collective18CollectiveEpilogueINS1F_23Sm100TmaWarpSpecializedILi2ELi2ELi64ELb0ELb0EEEJSG_NS5_IJNSV_ISE_SB_EENSV_ISF_SB_EEEEESH_SI_SH_SI_NS1F_6fusion15FusionCallbacksIS1J_NS1N_17LinearCombinationISH_fSH_fLNS_15FloatRoundStyleE2EEESG_S1M_JEEENS4_5SM1004TMEM4LOAD26SM100_TMEM_LOAD_32dp32b64xES12_S1C_NS4_39AutoVectorizingCopyWithAssumedAlignmentILi128EEENS4_14SM90_TMA_STOREES1C_S1Y_S1Y_EEEvvEEEEvNT_6ParamsE) ;  /* 0xffffff7402007950 */ /* 0x000fea0003c3ffff */
        .weak           $__internal_2_$__cuda_sm10x_tcgen05_guardrail_trap_unallocated_columns_being_dealloced
        .type           $__internal_2_$__cuda_sm10x_tcgen05_guardrail_trap_unallocated_columns_being_dealloced,@function
        .size           $__internal_2_$__cuda_sm10x_tcgen05_guardrail_trap_unallocated_columns_being_dealloced,(.L_x_146 - $__internal_2_$__cuda_sm10x_tcgen05_guardrail_trap_unallocated_columns_being_dealloced)
$__internal_2_$__cuda_sm10x_tcgen05_guardrail_trap_unallocated_columns_being_dealloced:
[----:B------:R-:W-:Y:S05]  /*8c00*/  BPT.TRAP 0x1 ;  /* 0x000000040000795c */ /* 0x000fea0000300000 */
[----:B------:R-:W-:-:S04]  /*8c10*/  HFMA2 R3, -RZ, RZ, 0, 0 ;  /* 0x00000000ff037431 */ /* 0x000fc800000001ff */
[----:B------:R-:W-:Y:S05]  /*8c20*/  RET.REL.NODEC R2 `(_ZN7cutlass13device_kernelINS_4gemm6kernel13GemmUniversalIN4cute5tupleIJiiiiEEENS1_10collective13CollectiveMmaINS1_35MainloopSm100TmaUmmaWarpSpecializedILi5ELi2ELi4ENS5_IJNS4_1CILi1EEESB_SB_EEEEENS5_IJNSA_ILi128EEESE_NSA_ILi64EEEEEENS_12float_e5m2_tENS5_IJlSB_lEEESH_SI_NS4_8TiledMMAINS4_8MMA_AtomIJNS4_10MMA_TraitsINS4_19SM100_MMA_F8F6F4_SSEJSH_SH_fSE_SE_NS4_17integral_constantINS4_4UMMA5MajorELSP_0EEESQ_NSN_INSO_7ScaleInELSR_0EEESS_EEEEEENS4_6LayoutISC_NS5_IJNSA_ILi0EEESW_SW_EEEEENS5_IJNS4_10UnderscoreESZ_SZ_EEEEENS4_13SM90_TMA_LOADENS4_14ComposedLayoutINS4_7SwizzleILi2ELi4ELi3EEENS4_18smem_ptr_flag_bitsILi8EEENSV_INS5_IJNSA_ILi8EEESF_EEENS5_IJSF_SB_EEEEEEEvNS4_8identityES12_S1C_vS1D_EENS_8epilogue10collective18CollectiveEpilogueINS1F_23Sm100TmaWarpSpecializedILi2ELi2ELi64ELb0ELb0EEEJSG_NS5_IJNSV_ISE_SB_EENSV_ISF_SB_EEEEESH_SI_SH_SI_NS1F_6fusion15FusionCallbacksIS1J_NS1N_17LinearCombinationISH_fSH_fLNS_15FloatRoundStyleE2EEESG_S1M_JEEENS4_5SM1004TMEM4LOAD26SM100_TMEM_LOAD_32dp32b64xES12_S1C_NS4_39AutoVectorizingCopyWithAssumedAlignmentILi128EEENS4_14SM90_TMA_STOREES1C_S1Y_S1Y_EEEvvEEEEvNT_6ParamsE) ;  /* 0xffffff7002f47950 */ /* 0x000fea0003c3ffff */
.L_x_145:
[----:B------:R-:W-:-:S00]  /*8c30*/  BRA `(.L_x_145) ;  /* 0xfffffffc00fc7947 */ /* 0x000fc0000383ffff */
[----:B------:R-:W-:-:S00]  /*8c40*/  NOP ;  /* 0x0000000000007918 */ /* 0x000fc00000000000 */
        /* <DEDUP_REMOVED lines=11> */
.L_x_146:


//--------------------- .nv.global.init           --------------------------
	.section	.nv.global.init,"aw",@progbits
.nv.global.init:
	.type		$str$27,@object
	.size		$str$27,($str$28 - $str$27)
$str$27:
        /*0000*/ 	.byte	0x28, 0x61, 0x64, 0x64, 0x72, 0x65, 0x73, 0x73, 0x20, 0x26, 0x20, 0x6d, 0x61, 0x73, 0x6b, 0x29
        /*0010*/ 	.byte	0x20, 0x3d, 0x3d, 0x20, 0x30, 0x00
	.type		$str$28,@object
	.size		$str$28,($str$26 - $str$28)
$str$28:
        /*0016*/ 	.byte	0x2f, 0x74, 0x6d, 0x70, 0x2f, 0x63, 0x75, 0x74, 0x6c, 0x61, 0x73, 0x73, 0x5f, 0x73, 0x77, 0x65
        /*0026*/ 	.byte	0x65, 0x70, 0x5f, 0x73, 0x72, 0x63, 0x2f, 0x69, 0x6e, 0x63, 0x6c, 0x75, 0x64, 0x65, 0x2f, 0x63
        /*0036*/ 	.byte	0x75, 0x74, 0x65, 0x2f, 0x70, 0x6f, 0x69, 0x6e, 0x74, 0x65, 0x72, 0x5f, 0x66, 0x6c, 0x61, 0x67
        /*0046*/ 	.byte	0x67, 0x65, 0x64, 0x2e, 0x68, 0x70, 0x70, 0x00
	.type		$str$26,@object
	.size		$str$26,($str$25 - $str$26)
$str$26:
        /*004e*/ 	.byte	0x2f, 0x74, 0x6d, 0x70, 0x2f, 0x63, 0x75, 0x74, 0x6c, 0x61, 0x73, 0x73, 0x5f, 0x73, 0x77, 0x65
        /*005e*/ 	.byte	0x65, 0x70, 0x5f, 0x73, 0x72, 0x63, 0x2f, 0x69, 0x6e, 0x63, 0x6c, 0x75, 0x64, 0x65, 0x2f, 0x63
        /*006e*/ 	.byte	0x75, 0x74, 0x65, 0x2f, 0x61, 0x74, 0x6f, 0x6d, 0x2f, 0x63, 0x6f, 0x70, 0x79, 0x5f, 0x74, 0x72
        /*007e*/ 	.byte	0x61, 0x69, 0x74, 0x73, 0x5f, 0x73, 0x6d, 0x31, 0x30, 0x30, 0x2e, 0x68, 0x70, 0x70, 0x00
	.type		$str$25,@object
	.size		$str$25,(__unnamed_1 - $str$25)
$str$25:
        /*008d*/ 	.byte	0x28, 0x28, 0x75, 0x69, 0x6e, 0x74, 0x33, 0x32, 0x5f, 0x74, 0x28, 0x74, 0x68, 0x72, 0x65, 0x61
        /*009d*/ 	.byte	0x64, 0x49, 0x64, 0x78, 0x2e, 0x78, 0x29, 0x20, 0x2f, 0x20, 0x33, 0x32, 0x29, 0x20, 0x25, 0x20
        /*00ad*/ 	.byte	0x34, 0x29, 0x20, 0x3d, 0x3d, 0x20, 0x28, 0x28, 0x28, 0x74, 0x6d, 0x65, 0x6d, 0x5f, 0x61, 0x64
        /*00bd*/ 	.byte	0x64, 0x72, 0x20, 0x3e, 0x3e, 0x20, 0x31, 0x36, 0x29, 0x20, 0x2f, 0x20, 0x33, 0x32, 0x29, 0x20
        /*00cd*/ 	.byte	0x25, 0x20, 0x34, 0x29, 0x00
	.type		__unnamed_1,@object
	.size		__unnamed_1,(__unnamed_2 - __unnamed_1)
__unnamed_1:
        /*00d2*/ 	.byte	0x61, 0x75, 0x74, 0x6f, 0x20, 0x63, 0x75, 0x74, 0x65, 0x3a, 0x3a, 0x61, 0x73, 0x5f, 0x70, 0x6f
        /* <DEDUP_REMOVED lines=24> */
        /*0262*/ 	.byte	0x43, 0x3c, 0x38, 0x31, 0x39, 0x32, 0x3e, 0x3e, 0x3e, 0x3e, 0x5d, 0x00
	.type		__unnamed_2,@object
	.size		__unnamed_2,(.L_2 - __unnamed_2)
__unnamed_2:
        /* <DEDUP_REMOVED lines=42> */
        /*050e*/ 	.byte	0x3e, 0x3e, 0x3e, 0x3e, 0x5d, 0x00
.L_2:


//--------------------- .nv.shared._ZN7cutlass13device_kernelINS_4gemm6kernel13GemmUniversalIN4cute5tupleIJiiiiEEENS1_10collective13CollectiveMmaINS1_35MainloopSm100TmaUmmaWarpSpecializedILi5ELi2ELi4ENS5_IJNS4_1CILi1EEESB_SB_EEEEENS5_IJNSA_ILi128EEESE_NSA_ILi64EEEEEENS_12float_e5m2_tENS5_IJlSB_lEEESH_SI_NS4_8TiledMMAINS4_8MMA_AtomIJNS4_10MMA_TraitsINS4_19SM100_MMA_F8F6F4_SSEJSH_SH_fSE_SE_NS4_17integral_constantINS4_4UMMA5MajorELSP_0EEESQ_NSN_INSO_7ScaleInELSR_0EEESS_EEEEEENS4_6LayoutISC_NS5_IJNSA_ILi0EEESW_SW_EEEEENS5_IJNS4_10UnderscoreESZ_SZ_EEEEENS4_13SM90_TMA_LOADENS4_14ComposedLayoutINS4_7SwizzleILi2ELi4ELi3EEENS4_18smem_ptr_flag_bitsILi8EEENSV_INS5_IJNSA_ILi8EEESF_EEENS5_IJSF_SB_EEEEEEEvNS4_8identityES12_S1C_vS1D_EENS_8epilogue10collective18CollectiveEpilogueINS1F_23Sm100TmaWarpSpecializedILi2ELi2ELi64ELb0ELb0EEEJSG_NS5_IJNSV_ISE_SB_EENSV_ISF_SB_EEEEESH_SI_SH_SI_NS1F_6fusion15FusionCallbacksIS1J_NS1N_17LinearCombinationISH_fSH_fLNS_15FloatRoundStyleE2EEESG_S1M_JEEENS4_5SM1004TMEM4LOAD26SM100_TMEM_LOAD_32dp32b64xES12_S1C_NS4_39AutoVectorizingCopyWithAssumedAlignmentILi128EEENS4_14SM90_TMA_STOREES1C_S1Y_S1Y_EEEvvEEEEvNT_6ParamsE --------------------------
	.section	.nv.shared._ZN7cutlass13device_kernelINS_4gemm6kernel13GemmUniversalIN4cute5tupleIJiiiiEEENS1_10collective13CollectiveMmaINS1_35MainloopSm100TmaUmmaWarpSpecializedILi5ELi2ELi4ENS5_IJNS4_1CILi1EEESB_SB_EEEEENS5_IJNSA_ILi128EEESE_NSA_ILi64EEEEEENS_12float_e5m2_tENS5_IJlSB_lEEESH_SI_NS4_8TiledMMAINS4_8MMA_AtomIJNS4_10MMA_TraitsINS4_19SM100_MMA_F8F6F4_SSEJSH_SH_fSE_SE_NS4_17integral_constantINS4_4UMMA5MajorELSP_0EEESQ_NSN_INSO_7ScaleInELSR_0EEESS_EEEEEENS4_6LayoutISC_NS5_IJNSA_ILi0EEESW_SW_EEEEENS5_IJNS4_10UnderscoreESZ_SZ_EEEEENS4_13SM90_TMA_LOADENS4_14ComposedLayoutINS4_7SwizzleILi2ELi4ELi3EEENS4_18smem_ptr_flag_bitsILi8EEENSV_INS5_IJNSA_ILi8EEESF_EEENS5_IJSF_SB_EEEEEEEvNS4_8identityES12_S1C_vS1D_EENS_8epilogue10collective18CollectiveEpilogueINS1F_23Sm100TmaWarpSpecializedILi2ELi2ELi64ELb0ELb0EEEJSG_NS5_IJNSV_ISE_SB_EENSV_ISF_SB_EEEEESH_SI_SH_SI_NS1F_6fusion15FusionCallbacksIS1J_NS1N_17LinearCombinationISH_fSH_fLNS_15FloatRoundStyleE2EEESG_S1M_JEEENS4_5SM1004TMEM4LOAD26SM100_TMEM_LOAD_32dp32b64xES12_S1C_NS4_39AutoVectorizingCopyWithAssumedAlignmentILi128EEENS4_14SM90_TMA_STOREES1C_S1Y_S1Y_EEEvvEEEEvNT_6ParamsE,"aw",@nobits
	.sectionflags	@""
	.align	16
	.zero		1024


//--------------------- .nv.shared.reserved.0     --------------------------
	.section	.nv.shared.reserved.0,"aw",@nobits
	.weak		__nv_reservedSMEM_offset_0_alias
	.size		__nv_reservedSMEM_offset_0_alias, 0, 64
	.other		__nv_reservedSMEM_offset_0_alias,@"STO_CUDA_RESERVED_SHARED STV_DEFAULT"
__nv_reservedSMEM_offset_0_alias:
	.zero		0
.nv.shared.reserved.0:
	.zero		64
	.weak		__nv_reservedSMEM_tcgen05_partition
	.type		__nv_reservedSMEM_tcgen05_partition,@object
	.size		__nv_reservedSMEM_tcgen05_partition,(.L_0 - __nv_reservedSMEM_tcgen05_partition)
__nv_reservedSMEM_tcgen05_partition:
	.zero		32
.L_0:


//--------------------- .nv.global                --------------------------
	.section	.nv.global,"aw",@nobits
.nv.global:
	.type		_ZN40_INTERNAL_ed5dc087_4_k_cu_d6b49c10_151524cute1_E,@object
	.size		_ZN40_INTERNAL_ed5dc087_4_k_cu_d6b49c10_151524cute1_E,(_ZN40_INTERNAL_ed5dc087_4_k_cu_d6b49c10_151524cuda3std3__45__cpo6cbeginE - _ZN40_INTERNAL_ed5dc087_4_k_cu_d6b49c10_151524cute1_E)
_ZN40_INTERNAL_ed5dc087_4_k_cu_d6b49c10_151524cute1_E:
	.zero		1
	.type		_ZN40_INTERNAL_ed5dc087_4_k_cu_d6b49c10_151524cuda3std3__45__cpo6cbeginE,@object
	.size		_ZN40_INTERNAL_ed5dc087_4_k_cu_d6b49c10_151524cuda3std3__45__cpo6cbeginE,(_ZN40_INTERNAL_ed5dc087_4_k_cu_d6b49c10_151524cuda3std3__48in_placeE - _ZN40_INTERNAL_ed5dc087_4_k_cu_d6b49c10_151524cuda3std3__45__cpo6cbeginE)
_ZN40_INTERNAL_ed5dc087_4_k_cu_d6b49c10_151524cuda3std3__45__cpo6cbeginE:
	.zero		1
	.type		_ZN40_INTERNAL_ed5dc087_4_k_cu_d6b49c10_151524cuda3std3__48in_placeE,@object
	.size		_ZN40_INTERNAL_ed5dc087_4_k_cu_d6b49c10_151524cuda3std3__48in_placeE,(_ZN40_INTERNAL_ed5dc087_4_k_cu_d6b49c10_151524cuda3std6ranges3__45__cpo9iter_moveE - _ZN40_INTERNAL_ed5dc087_4_k_cu_d6b49c10_151524cuda3std3__48in_placeE)
_ZN40_INTERNAL_ed5dc087_4_k_cu_d6b49c10_151524cuda3std3__48in_placeE:
	.zero		1
	.type		_ZN40_INTERNAL_ed5dc087_4_k_cu_d6b49c10_151524cuda3std6ranges3__45__cpo9iter_moveE,@object
	.size		_ZN40_INTERNAL_ed5dc087_4_k_cu_d6b49c10_151524cuda3std6ranges3__45__cpo9iter_moveE,(_ZN40_INTERNAL_ed5dc087_4_k_cu_d6b49c10_151524cuda3std3__45__cpo5beginE - _ZN40_INTERNAL_ed5dc087_4_k_cu_d6b49c10_151524cuda3std6ranges3__45__cpo9iter_moveE)
_ZN40_INTERNAL_ed5dc087_4_k_cu_d6b49c10_151524cuda3std6ranges3__45__cpo9iter_moveE:
	.zero		1
	.type		_ZN40_INTERNAL_ed5dc087_4_k_cu_d6b49c10_151524cuda3std3__45__cpo5beginE,@object
	.size		_ZN40_INTERNAL_ed5dc087_4_k_cu_d6b49c10_151524cuda3std3__45__cpo5beginE,(_ZN40_INTERNAL_ed5dc087_4_k_cu_d6b49c10_151524cuda3std3__442_GLOBAL__N__ed5dc087_4_k_cu_d6b49c10_151526ignoreE - _ZN40_INTERNAL_ed5dc087_4_k_cu_d6b49c10_151524cuda3std3__45__cpo5beginE)
_ZN40_INTERNAL_ed5dc087_4_k_cu_d6b49c10_151524cuda3std3__45__cpo5beginE:
	.zero		1
	.type		_ZN40_INTERNAL_ed5dc087_4_k_cu_d6b49c10_151524cuda3std3__442_GLOBAL__N__ed5dc087_4_k_cu_d6b49c10_151526ignoreE,@object
	.size		_ZN40_INTERNAL_ed5dc087_4_k_cu_d6b49c10_151524cuda3std3__442_GLOBAL__N__ed5dc087_4_k_cu_d6b49c10_151526ignoreE,(_ZN40_INTERNAL_ed5dc087_4_k_cu_d6b49c10_151524cute7productE - _ZN40_INTERNAL_ed5dc087_4_k_cu_d6b49c10_151524cuda3std3__442_GLOBAL__N__ed5dc087_4_k_cu_d6b49c10_151526ignoreE)
_ZN40_INTERNAL_ed5dc087_4_k_cu_d6b49c10_151524cuda3std3__442_GLOBAL__N__ed5dc087_4_k_cu_d6b49c10_151526ignoreE:
	.zero		1
	.type		_ZN40_INTERNAL_ed5dc087_4_k_cu_d6b49c10_151524cute7productE,@object
	.size		_ZN40_INTERNAL_ed5dc087_4_k_cu_d6b49c10_151524cute7productE,(_ZN40_INTERNAL_ed5dc087_4_k_cu_d6b49c10_151524cuda3std3__45__cpo3endE - _ZN40_INTERNAL_ed5dc087_4_k_cu_d6b49c10_151524cute7productE)
_ZN40_INTERNAL_ed5dc087_4_k_cu_d6b49c10_151524cute7productE:
	.zero		1
	.type		_ZN40_INTERNAL_ed5dc087_4_k_cu_d6b49c10_151524cuda3std3__45__cpo3endE,@object
	.size		_ZN40_INTERNAL_ed5dc087_4_k_cu_d6b49c10_151524cuda3std3__45__cpo3endE,(_ZN40_INTERNAL_ed5dc087_4_k_cu_d6b49c10_151524cuda3std3__419piecewise_constructE - _ZN40_INTERNAL_ed5dc087_4_k_cu_d6b49c10_151524cuda3std3__45__cpo3endE)
_ZN40_INTERNAL_ed5dc087_4_k_cu_d6b49c10_151524cuda3std3__45__cpo3endE:
	.zero		1
	.type		_ZN40_INTERNAL_ed5dc087_4_k_cu_d6b49c10_151524cuda3std3__419piecewise_constructE,@object
	.size		_ZN40_INTERNAL_ed5dc087_4_k_cu_d6b49c10_151524cuda3std3__419piecewise_constructE,(_ZN40_INTERNAL_ed5dc087_4_k_cu_d6b49c10_151524cuda3std3__45__cpo4cendE - _ZN40_INTERNAL_ed5dc087_4_k_cu_d6b49c10_151524cuda3std3__419piecewise_constructE)
_ZN40_INTERNAL_ed5dc087_4_k_cu_d6b49c10_151524cuda3std3__419piecewise_constructE:
	.zero		1
	.type		_ZN40_INTERNAL_ed5dc087_4_k_cu_d6b49c10_151524cuda3std3__45__cpo4cendE,@object
	.size		_ZN40_INTERNAL_ed5dc087_4_k_cu_d6b49c10_151524cuda3std3__45__cpo4cendE,(_ZN40_INTERNAL_ed5dc087_4_k_cu_d6b49c10_151524cuda3std6ranges3__45__cpo4swapE - _ZN40_INTERNAL_ed5dc087_4_k_cu_d6b49c10_151524cuda3std3__45__cpo4cendE)
_ZN40_INTERNAL_ed5dc087_4_k_cu_d6b49c10_151524cuda3std3__45__cpo4cendE:
	.zero		1
	.type		_ZN40_INTERNAL_ed5dc087_4_k_cu_d6b49c10_151524cuda3std6ranges3__45__cpo4swapE,@object
	.size		_ZN40_INTERNAL_ed5dc087_4_k_cu_d6b49c10_151524cuda3std6ranges3__45__cpo4swapE,(.L_10 - _ZN40_INTERNAL_ed5dc087_4_k_cu_d6b49c10_151524cuda3std6ranges3__45__cpo4swapE)
_ZN40_INTERNAL_ed5dc087_4_k_cu_d6b49c10_151524cuda3std6ranges3__45__cpo4swapE:
	.zero		1
.L_10:


//--------------------- .nv.constant0._ZN7cutlass13device_kernelINS_4gemm6kernel13GemmUniversalIN4cute5tupleIJiiiiEEENS1_10collective13CollectiveMmaINS1_35MainloopSm100TmaUmmaWarpSpecializedILi5ELi2ELi4ENS5_IJNS4_1CILi1EEESB_SB_EEEEENS5_IJNSA_ILi128EEESE_NSA_ILi64EEEEEENS_12float_e5m2_tENS5_IJlSB_lEEESH_SI_NS4_8TiledMMAINS4_8MMA_AtomIJNS4_10MMA_TraitsINS4_19SM100_MMA_F8F6F4_SSEJSH_SH_fSE_SE_NS4_17integral_constantINS4_4UMMA5MajorELSP_0EEESQ_NSN_INSO_7ScaleInELSR_0EEESS_EEEEEENS4_6LayoutISC_NS5_IJNSA_ILi0EEESW_SW_EEEEENS5_IJNS4_10UnderscoreESZ_SZ_EEEEENS4_13SM90_TMA_LOADENS4_14ComposedLayoutINS4_7SwizzleILi2ELi4ELi3EEENS4_18smem_ptr_flag_bitsILi8EEENSV_INS5_IJNSA_ILi8EEESF_EEENS5_IJSF_SB_EEEEEEEvNS4_8identityES12_S1C_vS1D_EENS_8epilogue10collective18CollectiveEpilogueINS1F_23Sm100TmaWarpSpecializedILi2ELi2ELi64ELb0ELb0EEEJSG_NS5_IJNSV_ISE_SB_EENSV_ISF_SB_EEEEESH_SI_SH_SI_NS1F_6fusion15FusionCallbacksIS1J_NS1N_17LinearCombinationISH_fSH_fLNS_15FloatRoundStyleE2EEESG_S1M_JEEENS4_5SM1004TMEM4LOAD26SM100_TMEM_LOAD_32dp32b64xES12_S1C_NS4_39AutoVectorizingCopyWithAssumedAlignmentILi128EEENS4_14SM90_TMA_STOREES1C_S1Y_S1Y_EEEvvEEEEvNT_6ParamsE --------------------------
	.section	.nv.constant0._ZN7cutlass13device_kernelINS_4gemm6kernel13GemmUniversalIN4cute5tupleIJiiiiEEENS1_10collective13CollectiveMmaINS1_35MainloopSm100TmaUmmaWarpSpecializedILi5ELi2ELi4ENS5_IJNS4_1CILi1EEESB_SB_EEEEENS5_IJNSA_ILi128EEESE_NSA_ILi64EEEEEENS_12float_e5m2_tENS5_IJlSB_lEEESH_SI_NS4_8TiledMMAINS4_8MMA_AtomIJNS4_10MMA_TraitsINS4_19SM100_MMA_F8F6F4_SSEJSH_SH_fSE_SE_NS4_17integral_constantINS4_4UMMA5MajorELSP_0EEESQ_NSN_INSO_7ScaleInELSR_0EEESS_EEEEEENS4_6LayoutISC_NS5_IJNSA_ILi0EEESW_SW_EEEEENS5_IJNS4_10UnderscoreESZ_SZ_EEEEENS4_13SM90_TMA_LOADENS4_14ComposedLayoutINS4_7SwizzleILi2ELi4ELi3EEENS4_18smem_ptr_flag_bitsILi8EEENSV_INS5_IJNSA_ILi8EEESF_EEENS5_IJSF_SB_EEEEEEEvNS4_8identityES12_S1C_vS1D_EENS_8epilogue10collective18CollectiveEpilogueINS1F_23Sm100TmaWarpSpecializedILi2ELi2ELi64ELb0ELb0EEEJSG_NS5_IJNSV_ISE_SB_EENSV_ISF_SB_EEEEESH_SI_SH_SI_NS1F_6fusion15FusionCallbacksIS1J_NS1N_17LinearCombinationISH_fSH_fLNS_15FloatRoundStyleE2EEESG_S1M_JEEENS4_5SM1004TMEM4LOAD26SM100_TMEM_LOAD_32dp32b64xES12_S1C_NS4_39AutoVectorizingCopyWithAssumedAlignmentILi128EEENS4_14SM90_TMA_STOREES1C_S1Y_S1Y_EEEvvEEEEvNT_6ParamsE,"a",@progbits
	.sectionflags	@""
	.align	4
.nv.constant0._ZN7cutlass13device_kernelINS_4gemm6kernel13GemmUniversalIN4cute5tupleIJiiiiEEENS1_10collective13CollectiveMmaINS1_35MainloopSm100TmaUmmaWarpSpecializedILi5ELi2ELi4ENS5_IJNS4_1CILi1EEESB_SB_EEEEENS5_IJNSA_ILi128EEESE_NSA_ILi64EEEEEENS_12float_e5m2_tENS5_IJlSB_lEEESH_SI_NS4_8TiledMMAINS4_8MMA_AtomIJNS4_10MMA_TraitsINS4_19SM100_MMA_F8F6F4_SSEJSH_SH_fSE_SE_NS4_17integral_constantINS4_4UMMA5MajorELSP_0EEESQ_NSN_INSO_7ScaleInELSR_0EEESS_EEEEEENS4_6LayoutISC_NS5_IJNSA_ILi0EEESW_SW_EEEEENS5_IJNS4_10UnderscoreESZ_SZ_EEEEENS4_13SM90_TMA_LOADENS4_14ComposedLayoutINS4_7SwizzleILi2ELi4ELi3EEENS4_18smem_ptr_flag_bitsILi8EEENSV_INS5_IJNSA_ILi8EEESF_EEENS5_IJSF_SB_EEEEEEEvNS4_8identityES12_S1C_vS1D_EENS_8epilogue10collective18CollectiveEpilogueINS1F_23Sm100TmaWarpSpecializedILi2ELi2ELi64ELb0ELb0EEEJSG_NS5_IJNSV_ISE_SB_EENSV_ISF_SB_EEEEESH_SI_SH_SI_NS1F_6fusion15FusionCallbacksIS1J_NS1N_17LinearCombinationISH_fSH_fLNS_15FloatRoundStyleE2EEESG_S1M_JEEENS4_5SM1004TMEM4LOAD26SM100_TMEM_LOAD_32dp32b64xES12_S1C_NS4_39AutoVectorizingCopyWithAssumedAlignmentILi128EEENS4_14SM90_TMA_STOREES1C_S1Y_S1Y_EEEvvEEEEvNT_6ParamsE:
	.zero		2944


//--------------------- SYMBOLS --------------------------

	.type		.nv.reservedSmem.offset0,@object
	.size		.nv.reservedSmem.offset0,0x4
	.type		.nv.reservedSmem.cap,@object
	.size		.nv.reservedSmem.cap,0x4
	.type		__assertfail,@function
